	.target	sm_90a

	.elftype	@"ET_EXEC"


//--------------------- .note.nv.tkinfo           --------------------------
	.section	.note.nv.tkinfo,"",@"SHT_NOTE"
	.sectionflags	@"SHF_NOTE_NV_TKINFO"
	.tkinfo
        /*0018*/ 	.word	0x00000002
        /*0030*/ 	.string	""
        /*0030*/ 	.string	"ptxas"
        /*0030*/ 	.string	"Cuda compilation tools, release 13.0, V13.0.88"
        /*0030*/ 	.string	"Build cuda_13.0.r13.0/compiler.36424714_0"
        /*0030*/ 	.string	"-arch sm_90a -m 64 "



//--------------------- .note.nv.cuinfo           --------------------------
	.section	.note.nv.cuinfo,"",@"SHT_NOTE"
	.sectionflags	@"SHF_NOTE_NV_CUINFO"
        /*0018*/ 	.short	0x0002
        /*001a*/ 	.short	0x005a
        /*001c*/ 	.short	0x0082
	.zero		2


//--------------------- .nv.info                  --------------------------
	.section	.nv.info,"",@"SHT_CUDA_INFO"
	.align	4


	//----- nvinfo : EIATTR_REGCOUNT
	.align		4
        /*0000*/ 	.byte	0x04, 0x2f
        /*0002*/ 	.short	(.L_15 - .L_14)
	.align		4
.L_14:
        /*0004*/ 	.word	index@(_ZN7cutlass13device_kernelINS_4gemm6kernel13GemmUniversalIN4cute5tupleIJiiiiEEENS1_10collective13CollectiveMmaINS1_34MainloopSm90TmaGmmaWarpSpecializedILi6ENS5_IJNS4_1CILi4EEENSA_ILi1EEESC_EEENS1_35KernelTmaWarpSpecializedCooperativeEEENS5_IJNSA_ILi128EEESG_NSA_ILi64EEEEEENS_6half_tENS5_IJlSC_lEEESJ_SK_NS4_8TiledMMAINS4_8MMA_AtomIJNS4_4SM904GMMA26MMA_64x128x16_F32F16F16_SSILNSO_5MajorE0ELSQ_0ELNSO_7ScaleInE1ELSR_1EEEEEENS4_6LayoutINS5_IJNSA_ILi2EEESC_SC_EEENS5_IJSC_NSA_ILi0EEESX_EEEEENS5_IJNS4_10UnderscoreES10_S10_EEEEENS4_13SM90_TMA_LOADENS4_14ComposedLayoutINS4_7SwizzleILi3ELi4ELi3EEENS4_18smem_ptr_flag_bitsILi16EEENSU_INS5_IJNSA_ILi8EEESH_EEENS5_IJSH_SC_EEEEEEEvNS4_8identityENS4_23SM90_TMA_LOAD_MULTICASTES1D_vS1E_EENS_8epilogue10collective6detail29Sm90TmaWarpSpecializedAdapterINS1I_15DefaultEpilogueISJ_SK_SK_NS1H_6thread17LinearCombinationISJ_Li1EffLNS1M_9ScaleType4KindE0ELNS_15FloatRoundStyleE2ESJ_EENS1_15EpilogueDefaultEEEEEvvEEEEvNT_6ParamsE)
        /*0008*/ 	.word	0x000000a8


	//----- nvinfo : EIATTR_FRAME_SIZE
	.align		4
.L_15:
        /*000c*/ 	.byte	0x04, 0x11
        /*000e*/ 	.short	(.L_17 - .L_16)
	.align		4
.L_16:
        /*0010*/ 	.word	index@(_ZN7cutlass13device_kernelINS_4gemm6kernel13GemmUniversalIN4cute5tupleIJiiiiEEENS1_10collective13CollectiveMmaINS1_34MainloopSm90TmaGmmaWarpSpecializedILi6ENS5_IJNS4_1CILi4EEENSA_ILi1EEESC_EEENS1_35KernelTmaWarpSpecializedCooperativeEEENS5_IJNSA_ILi128EEESG_NSA_ILi64EEEEEENS_6half_tENS5_IJlSC_lEEESJ_SK_NS4_8TiledMMAINS4_8MMA_AtomIJNS4_4SM904GMMA26MMA_64x128x16_F32F16F16_SSILNSO_5MajorE0ELSQ_0ELNSO_7ScaleInE1ELSR_1EEEEEENS4_6LayoutINS5_IJNSA_ILi2EEESC_SC_EEENS5_IJSC_NSA_ILi0EEESX_EEEEENS5_IJNS4_10UnderscoreES10_S10_EEEEENS4_13SM90_TMA_LOADENS4_14ComposedLayoutINS4_7SwizzleILi3ELi4ELi3EEENS4_18smem_ptr_flag_bitsILi16EEENSU_INS5_IJNSA_ILi8EEESH_EEENS5_IJSH_SC_EEEEEEEvNS4_8identityENS4_23SM90_TMA_LOAD_MULTICASTES1D_vS1E_EENS_8epilogue10collective6detail29Sm90TmaWarpSpecializedAdapterINS1I_15DefaultEpilogueISJ_SK_SK_NS1H_6thread17LinearCombinationISJ_Li1EffLNS1M_9ScaleType4KindE0ELNS_15FloatRoundStyleE2ESJ_EENS1_15EpilogueDefaultEEEEEvvEEEEvNT_6ParamsE)
        /*0014*/ 	.word	0x00000000


	//----- nvinfo : EIATTR_MIN_STACK_SIZE
	.align		4
.L_17:
        /*0018*/ 	.byte	0x04, 0x12
        /*001a*/ 	.short	(.L_19 - .L_18)
	.align		4
.L_18:
        /*001c*/ 	.word	index@(_ZN7cutlass13device_kernelINS_4gemm6kernel13GemmUniversalIN4cute5tupleIJiiiiEEENS1_10collective13CollectiveMmaINS1_34MainloopSm90TmaGmmaWarpSpecializedILi6ENS5_IJNS4_1CILi4EEENSA_ILi1EEESC_EEENS1_35KernelTmaWarpSpecializedCooperativeEEENS5_IJNSA_ILi128EEESG_NSA_ILi64EEEEEENS_6half_tENS5_IJlSC_lEEESJ_SK_NS4_8TiledMMAINS4_8MMA_AtomIJNS4_4SM904GMMA26MMA_64x128x16_F32F16F16_SSILNSO_5MajorE0ELSQ_0ELNSO_7ScaleInE1ELSR_1EEEEEENS4_6LayoutINS5_IJNSA_ILi2EEESC_SC_EEENS5_IJSC_NSA_ILi0EEESX_EEEEENS5_IJNS4_10UnderscoreES10_S10_EEEEENS4_13SM90_TMA_LOADENS4_14ComposedLayoutINS4_7SwizzleILi3ELi4ELi3EEENS4_18smem_ptr_flag_bitsILi16EEENSU_INS5_IJNSA_ILi8EEESH_EEENS5_IJSH_SC_EEEEEEEvNS4_8identityENS4_23SM90_TMA_LOAD_MULTICASTES1D_vS1E_EENS_8epilogue10collective6detail29Sm90TmaWarpSpecializedAdapterINS1I_15DefaultEpilogueISJ_SK_SK_NS1H_6thread17LinearCombinationISJ_Li1EffLNS1M_9ScaleType4KindE0ELNS_15FloatRoundStyleE2ESJ_EENS1_15EpilogueDefaultEEEEEvvEEEEvNT_6ParamsE)
        /*0020*/ 	.word	0x00000000
.L_19:


//--------------------- .nv.compat                --------------------------
	.section	.nv.compat,"",@"SHT_CUDA_COMPAT_INFO"
	.align	4
        /*0000*/ 	.byte	0x02, 0x09, 0x01, 0x00, 0x02, 0x02, 0x04, 0x00, 0x02, 0x05, 0x05, 0x00, 0x03, 0x07, 0x01, 0x01
        /*0010*/ 	.byte	0x02, 0x03, 0x01, 0x00, 0x02, 0x06, 0x01, 0x00, 0x04, 0x0b, 0x08, 0x00, 0x00, 0x00, 0x00, 0x00
        /*0020*/ 	.byte	0x00, 0x00, 0x00, 0x00


//--------------------- .nv.info._ZN7cutlass13device_kernelINS_4gemm6kernel13GemmUniversalIN4cute5tupleIJiiiiEEENS1_10collective13CollectiveMmaINS1_34MainloopSm90TmaGmmaWarpSpecializedILi6ENS5_IJNS4_1CILi4EEENSA_ILi1EEESC_EEENS1_35KernelTmaWarpSpecializedCooperativeEEENS5_IJNSA_ILi128EEESG_NSA_ILi64EEEEEENS_6half_tENS5_IJlSC_lEEESJ_SK_NS4_8TiledMMAINS4_8MMA_AtomIJNS4_4SM904GMMA26MMA_64x128x16_F32F16F16_SSILNSO_5MajorE0ELSQ_0ELNSO_7ScaleInE1ELSR_1EEEEEENS4_6LayoutINS5_IJNSA_ILi2EEESC_SC_EEENS5_IJSC_NSA_ILi0EEESX_EEEEENS5_IJNS4_10UnderscoreES10_S10_EEEEENS4_13SM90_TMA_LOADENS4_14ComposedLayoutINS4_7SwizzleILi3ELi4ELi3EEENS4_18smem_ptr_flag_bitsILi16EEENSU_INS5_IJNSA_ILi8EEESH_EEENS5_IJSH_SC_EEEEEEEvNS4_8identityENS4_23SM90_TMA_LOAD_MULTICASTES1D_vS1E_EENS_8epilogue10collective6detail29Sm90TmaWarpSpecializedAdapterINS1I_15DefaultEpilogueISJ_SK_SK_NS1H_6thread17LinearCombinationISJ_Li1EffLNS1M_9ScaleType4KindE0ELNS_15FloatRoundStyleE2ESJ_EENS1_15EpilogueDefaultEEEEEvvEEEEvNT_6ParamsE --------------------------
	.section	.nv.info._ZN7cutlass13device_kernelINS_4gemm6kernel13GemmUniversalIN4cute5tupleIJiiiiEEENS1_10collective13CollectiveMmaINS1_34MainloopSm90TmaGmmaWarpSpecializedILi6ENS5_IJNS4_1CILi4EEENSA_ILi1EEESC_EEENS1_35KernelTmaWarpSpecializedCooperativeEEENS5_IJNSA_ILi128EEESG_NSA_ILi64EEEEEENS_6half_tENS5_IJlSC_lEEESJ_SK_NS4_8TiledMMAINS4_8MMA_AtomIJNS4_4SM904GMMA26MMA_64x128x16_F32F16F16_SSILNSO_5MajorE0ELSQ_0ELNSO_7ScaleInE1ELSR_1EEEEEENS4_6LayoutINS5_IJNSA_ILi2EEESC_SC_EEENS5_IJSC_NSA_ILi0EEESX_EEEEENS5_IJNS4_10UnderscoreES10_S10_EEEEENS4_13SM90_TMA_LOADENS4_14ComposedLayoutINS4_7SwizzleILi3ELi4ELi3EEENS4_18smem_ptr_flag_bitsILi16EEENSU_INS5_IJNSA_ILi8EEESH_EEENS5_IJSH_SC_EEEEEEEvNS4_8identityENS4_23SM90_TMA_LOAD_MULTICASTES1D_vS1E_EENS_8epilogue10collective6detail29Sm90TmaWarpSpecializedAdapterINS1I_15DefaultEpilogueISJ_SK_SK_NS1H_6thread17LinearCombinationISJ_Li1EffLNS1M_9ScaleType4KindE0ELNS_15FloatRoundStyleE2ESJ_EENS1_15EpilogueDefaultEEEEEvvEEEEvNT_6ParamsE,"",@"SHT_CUDA_INFO"
	.sectionflags	@""
	.align	4


	//----- nvinfo : EIATTR_CUDA_API_VERSION
	.align		4
        /*0000*/ 	.byte	0x04, 0x37
        /*0002*/ 	.short	(.L_21 - .L_20)
.L_20:
        /*0004*/ 	.word	0x00000082


	//----- nvinfo : EIATTR_KPARAM_INFO
	.align		4
.L_21:
        /*0008*/ 	.byte	0x04, 0x17
        /*000a*/ 	.short	(.L_23 - .L_22)
.L_22:
        /*000c*/ 	.word	0x00000000
        /*0010*/ 	.short	0x0000
        /*0012*/ 	.short	0x0070
        /*0014*/ 	.byte	0x00, 0xf0, 0x01, 0x10


	//----- nvinfo : EIATTR_SPARSE_MMA_MASK
	.align		4
.L_23:
        /*0018*/ 	.byte	0x03, 0x50
        /*001a*/ 	.short	0x0000


	//----- nvinfo : EIATTR_MAXREG_COUNT
	.align		4
        /*001c*/ 	.byte	0x03, 0x1b
        /*001e*/ 	.short	0x00a8


	//----- nvinfo : EIATTR_NUM_BARRIERS
	.align		4
        /*0020*/ 	.byte	0x02, 0x4c
        /*0022*/ 	.byte	0x01
	.zero		1


	//----- nvinfo : EIATTR_EXTERNS
	.align		4
        /*0024*/ 	.byte	0x04, 0x0f
        /*0026*/ 	.short	(.L_25 - .L_24)


	//   ....[0]....
	.align		4
.L_24:
        /*0028*/ 	.word	index@(__assertfail)


	//----- nvinfo : EIATTR_MERCURY_ISA_VERSION
	.align		4
.L_25:
        /*002c*/ 	.byte	0x03, 0x5f
        /*002e*/ 	.short	0x0101


	//----- nvinfo : EIATTR_INT_WARP_WIDE_INSTR_OFFSETS
	.align		4
        /*0030*/ 	.byte	0x04, 0x31
        /*0032*/ 	.short	(.L_27 - .L_26)


	//   ....[0]....
.L_26:
        /*0034*/ 	.word	0x00000520


	//   ....[1]....
        /*0038*/ 	.word	0x00000540


	//   ....[2]....
        /*003c*/ 	.word	0x000006f0


	//   ....[3]....
        /*0040*/ 	.word	0x00001f60


	//----- nvinfo : EIATTR_COOP_GROUP_MASK_REGIDS
	.align		4
.L_27:
        /*0044*/ 	.byte	0x04, 0x29
        /*0046*/ 	.short	(.L_29 - .L_28)


	//   ....[0]....
.L_28:
        /*0048*/ 	.word	0xffffffff


	//   ....[1]....
        /*004c*/ 	.word	0xffffffff


	//   ....[2]....
        /*0050*/ 	.word	0xffffffff


	//   ....[3]....
        /*0054*/ 	.word	0xffffffff


	//   ....[4]....
        /*0058*/ 	.word	0xffffffff


	//   ....[5]....
        /*005c*/ 	.word	0xffffffff


	//----- nvinfo : EIATTR_COOP_GROUP_INSTR_OFFSETS
	.align		4
.L_29:
        /*0060*/ 	.byte	0x04, 0x28
        /*0062*/ 	.short	(.L_31 - .L_30)


	//   ....[0]....
.L_30:
        /*0064*/ 	.word	0x00000060


	//   ....[1]....
        /*0068*/ 	.word	0x00000070


	//   ....[2]....
        /*006c*/ 	.word	0x00000130


	//   ....[3]....
        /*0070*/ 	.word	0x00000340


	//   ....[4]....
        /*0074*/ 	.word	0x00000860


	//   ....[5]....
        /*0078*/ 	.word	0x000014e0


	//----- nvinfo : EIATTR_REG_RECONFIG
	.align		4
.L_31:
        /*007c*/ 	.byte	0x01, 0x54
	.zero		2


	//----- nvinfo : EIATTR_SYSCALL_OFFSETS
	.align		4
        /*0080*/ 	.byte	0x04, 0x46
        /*0082*/ 	.short	(.L_33 - .L_32)


	//   ....[0]....
.L_32:
        /*0084*/ 	.word	0x000016d0


	//----- nvinfo : EIATTR_MBARRIER_INSTR_OFFSETS
	.align		4
.L_33:
        /*0088*/ 	.byte	0x04, 0x39
        /*008a*/ 	.short	(.L_35 - .L_34)


	//   ....[0]....
.L_34:
        /*008c*/ 	.word	0x00000250
        /*0090*/ 	.word	0x000000ff
        /*0094*/ 	.word	0x00000000
        /*0098*/ 	.short	0x0100
        /*009a*/ 	.byte	0x08
	.zero		1


	//   ....[1]....
        /*009c*/ 	.word	0x00000260
        /*00a0*/ 	.word	0x000000ff
        /*00a4*/ 	.word	0x00000030
        /*00a8*/ 	.short	0x0100
        /*00aa*/ 	.byte	0x08
	.zero		1


	//   ....[2]....
        /*00ac*/ 	.word	0x00000270
        /*00b0*/ 	.word	0x000000ff
        /*00b4*/ 	.word	0x00000008
        /*00b8*/ 	.short	0x0100
        /*00ba*/ 	.byte	0x08
	.zero		1


	//   ....[3]....
        /*00bc*/ 	.word	0x00000280
        /*00c0*/ 	.word	0x000000ff
        /*00c4*/ 	.word	0x00000038
        /*00c8*/ 	.short	0x0100
        /*00ca*/ 	.byte	0x08
	.zero		1


	//   ....[4]....
        /*00cc*/ 	.word	0x00000290
        /*00d0*/ 	.word	0x000000ff
        /*00d4*/ 	.word	0x00000010
        /*00d8*/ 	.short	0x0100
        /*00da*/ 	.byte	0x08
	.zero		1


	//   ....[5]....
        /*00dc*/ 	.word	0x000002a0
        /*00e0*/ 	.word	0x000000ff
        /*00e4*/ 	.word	0x00000040
        /*00e8*/ 	.short	0x0100
        /*00ea*/ 	.byte	0x08
	.zero		1


	//   ....[6]....
        /*00ec*/ 	.word	0x000002b0
        /*00f0*/ 	.word	0x000000ff
        /*00f4*/ 	.word	0x00000018
        /*00f8*/ 	.short	0x0100
        /*00fa*/ 	.byte	0x08
	.zero		1


	//   ....[7]....
        /*00fc*/ 	.word	0x000002c0
        /*0100*/ 	.word	0x000000ff
        /*0104*/ 	.word	0x00000048
        /*0108*/ 	.short	0x0100
        /*010a*/ 	.byte	0x08
	.zero		1


	//   ....[8]....
        /*010c*/ 	.word	0x000002d0
        /*0110*/ 	.word	0x000000ff
        /*0114*/ 	.word	0x00000020
        /*0118*/ 	.short	0x0100
        /*011a*/ 	.byte	0x08
	.zero		1


	//   ....[9]....
        /*011c*/ 	.word	0x000002e0
        /*0120*/ 	.word	0x000000ff
        /*0124*/ 	.word	0x00000050
        /*0128*/ 	.short	0x0100
        /*012a*/ 	.byte	0x08
	.zero		1


	//   ....[10]....
        /*012c*/ 	.word	0x000002f0
        /*0130*/ 	.word	0x000000ff
        /*0134*/ 	.word	0x00000028
        /*0138*/ 	.short	0x0100
        /*013a*/ 	.byte	0x08
	.zero		1


	//   ....[11]....
        /*013c*/ 	.word	0x00000300
        /*0140*/ 	.word	0x000000ff
        /*0144*/ 	.word	0x00000058
        /*0148*/ 	.short	0x0100
        /*014a*/ 	.byte	0x08
	.zero		1


	//   ....[12]....
        /*014c*/ 	.word	0x00000770
        /*0150*/ 	.word	0x000000ff
        /*0154*/ 	.word	0x00000070
        /*0158*/ 	.short	0x0100
        /*015a*/ 	.byte	0x06
	.zero		1


	//   ....[13]....
        /*015c*/ 	.word	0x00000810
        /*0160*/ 	.word	0x000000ff
        /*0164*/ 	.word	0x00000078
        /*0168*/ 	.short	0x0100
        /*016a*/ 	.byte	0x06
	.zero		1


	//   ....[14]....
        /*016c*/ 	.word	0x00001790
        /*0170*/ 	.word	0x00000003
        /*0174*/ 	.word	0x00000000
        /*0178*/ 	.short	0x010a
        /*017a*/ 	.byte	0x3f
	.zero		1


	//   ....[15]....
        /*017c*/ 	.word	0x000017f0
        /*0180*/ 	.word	0x00000003
        /*0184*/ 	.word	0x00000000
        /*0188*/ 	.short	0x010a
        /*018a*/ 	.byte	0x3f
	.zero		1


	//   ....[16]....
        /*018c*/ 	.word	0x00001b70
        /*0190*/ 	.word	0x00000005
        /*0194*/ 	.word	0x00000000
        /*0198*/ 	.short	0x010a
        /*019a*/ 	.byte	0x3f
	.zero		1


	//   ....[17]....
        /*019c*/ 	.word	0x00001bb0
        /*01a0*/ 	.word	0x00000005
        /*01a4*/ 	.word	0x00000000
        /*01a8*/ 	.short	0x010a
        /*01aa*/ 	.byte	0x3f
	.zero		1


	//   ....[18]....
        /*01ac*/ 	.word	0x00001e10
        /*01b0*/ 	.word	0x00000004
        /*01b4*/ 	.word	0x00000000
        /*01b8*/ 	.short	0x0101
        /*01ba*/ 	.byte	0x3f
	.zero		1


	//   ....[19]....
        /*01bc*/ 	.word	0x00002000
        /*01c0*/ 	.word	0x00000000
        /*01c4*/ 	.word	0x00000000
        /*01c8*/ 	.short	0x0101
        /*01ca*/ 	.byte	0x3f
	.zero		1


	//   ....[20]....
        /*01cc*/ 	.word	0x00007130
        /*01d0*/ 	.word	0x00000017
        /*01d4*/ 	.word	0x00000030
        /*01d8*/ 	.short	0x010a
        /*01da*/ 	.byte	0x3f
	.zero		1


	//   ....[21]....
        /*01dc*/ 	.word	0x000074b0
        /*01e0*/ 	.word	0x00000006
        /*01e4*/ 	.word	0x00000078
        /*01e8*/ 	.short	0x0101
        /*01ea*/ 	.byte	0x3f
	.zero		1


	//   ....[22]....
        /*01ec*/ 	.word	0x00007c00
        /*01f0*/ 	.word	0x00000007
        /*01f4*/ 	.word	0x00000000
        /*01f8*/ 	.short	0x010a
        /*01fa*/ 	.byte	0x3f
	.zero		1


	//   ....[23]....
        /*01fc*/ 	.word	0x00007c80
        /*0200*/ 	.word	0x00000006
        /*0204*/ 	.word	0x00000000
        /*0208*/ 	.short	0x010a
        /*020a*/ 	.byte	0x3f
	.zero		1


	//   ....[24]....
        /*020c*/ 	.word	0x00007d10
        /*0210*/ 	.word	0x00000007
        /*0214*/ 	.word	0x00000000
        /*0218*/ 	.short	0x010a
        /*021a*/ 	.byte	0x3f
	.zero		1


	//   ....[25]....
        /*021c*/ 	.word	0x00007da0
        /*0220*/ 	.word	0x00000006
        /*0224*/ 	.word	0x00000000
        /*0228*/ 	.short	0x010a
        /*022a*/ 	.byte	0x3f
	.zero		1


	//   ....[26]....
        /*022c*/ 	.word	0x00007e30
        /*0230*/ 	.word	0x00000007
        /*0234*/ 	.word	0x00000000
        /*0238*/ 	.short	0x010a
        /*023a*/ 	.byte	0x3f
	.zero		1


	//   ....[27]....
        /*023c*/ 	.word	0x00007ec0
        /*0240*/ 	.word	0x00000005
        /*0244*/ 	.word	0x00000000
        /*0248*/ 	.short	0x010a
        /*024a*/ 	.byte	0x3f
	.zero		1


	//   ....[28]....
        /*024c*/ 	.word	0x00007f20
        /*0250*/ 	.word	0x00000003
        /*0254*/ 	.word	0x00000000
        /*0258*/ 	.short	0x010a
        /*025a*/ 	.byte	0x3f
	.zero		1


	//   ....[29]....
        /*025c*/ 	.word	0x00007f70
        /*0260*/ 	.word	0x00000005
        /*0264*/ 	.word	0x00000000
        /*0268*/ 	.short	0x010a
        /*026a*/ 	.byte	0x3f
	.zero		1


	//   ....[30]....
        /*026c*/ 	.word	0x00008040
        /*0270*/ 	.word	0x00000017
        /*0274*/ 	.word	0x00000030
        /*0278*/ 	.short	0x010a
        /*027a*/ 	.byte	0x3f
	.zero		1


	//   ....[31]....
        /*027c*/ 	.word	0x00008110
        /*0280*/ 	.word	0x00000007
        /*0284*/ 	.word	0x00000000
        /*0288*/ 	.short	0x010a
        /*028a*/ 	.byte	0x3f
	.zero		1


	//   ....[32]....
        /*028c*/ 	.word	0x00008160
        /*0290*/ 	.word	0x00000006
        /*0294*/ 	.word	0x00000000
        /*0298*/ 	.short	0x010a
        /*029a*/ 	.byte	0x3f
	.zero		1


	//   ....[33]....
        /*029c*/ 	.word	0x000081b0
        /*02a0*/ 	.word	0x00000007
        /*02a4*/ 	.word	0x00000000
        /*02a8*/ 	.short	0x010a
        /*02aa*/ 	.byte	0x3f
	.zero		1


	//   ....[34]....
        /*02ac*/ 	.word	0x00008200
        /*02b0*/ 	.word	0x00000006
        /*02b4*/ 	.word	0x00000000
        /*02b8*/ 	.short	0x010a
        /*02ba*/ 	.byte	0x3f
	.zero		1


	//   ....[35]....
        /*02bc*/ 	.word	0x00008250
        /*02c0*/ 	.word	0x00000007
        /*02c4*/ 	.word	0x00000000
        /*02c8*/ 	.short	0x010a
        /*02ca*/ 	.byte	0x3f
	.zero		1


	//----- nvinfo : EIATTR_NUM_MBARRIERS
	.align		4
.L_35:
        /*02cc*/ 	.byte	0x03, 0x38
        /*02ce*/ 	.short	0x000e


	//----- nvinfo : EIATTR_EXIT_INSTR_OFFSETS
	.align		4
        /*02d0*/ 	.byte	0x04, 0x1c
        /*02d2*/ 	.short	(.L_37 - .L_36)


	//   ....[0]....
.L_36:
        /*02d4*/ 	.word	0x00000a30


	//   ....[1]....
        /*02d8*/ 	.word	0x00001240


	//   ....[2]....
        /*02dc*/ 	.word	0x000068b0


	//   ....[3]....
        /*02e0*/ 	.word	0x00006e10


	//   ....[4]....
        /*02e4*/ 	.word	0x00007f10


	//----- nvinfo : EIATTR_MAX_THREADS
	.align		4
.L_37:
        /*02e8*/ 	.byte	0x04, 0x05
        /*02ea*/ 	.short	(.L_39 - .L_38)
.L_38:
        /*02ec*/ 	.word	0x00000180
        /*02f0*/ 	.word	0x00000001
        /*02f4*/ 	.word	0x00000001


	//----- nvinfo : EIATTR_CRS_STACK_SIZE
	.align		4
.L_39:
        /*02f8*/ 	.byte	0x04, 0x1e
        /*02fa*/ 	.short	(.L_41 - .L_40)
.L_40:
        /*02fc*/ 	.word	0x00000000


	//----- nvinfo : EIATTR_CBANK_PARAM_SIZE
	.align		4
.L_41:
        /*0300*/ 	.byte	0x03, 0x19
        /*0302*/ 	.short	0x0470


	//----- nvinfo : EIATTR_PARAM_CBANK
	.align		4
        /*0304*/ 	.byte	0x04, 0x0a
        /*0306*/ 	.short	(.L_43 - .L_42)
	.align		4
.L_42:
        /*0308*/ 	.word	index@(.nv.constant0._ZN7cutlass13device_kernelINS_4gemm6kernel13GemmUniversalIN4cute5tupleIJiiiiEEENS1_10collective13CollectiveMmaINS1_34MainloopSm90TmaGmmaWarpSpecializedILi6ENS5_IJNS4_1CILi4EEENSA_ILi1EEESC_EEENS1_35KernelTmaWarpSpecializedCooperativeEEENS5_IJNSA_ILi128EEESG_NSA_ILi64EEEEEENS_6half_tENS5_IJlSC_lEEESJ_SK_NS4_8TiledMMAINS4_8MMA_AtomIJNS4_4SM904GMMA26MMA_64x128x16_F32F16F16_SSILNSO_5MajorE0ELSQ_0ELNSO_7ScaleInE1ELSR_1EEEEEENS4_6LayoutINS5_IJNSA_ILi2EEESC_SC_EEENS5_IJSC_NSA_ILi0EEESX_EEEEENS5_IJNS4_10UnderscoreES10_S10_EEEEENS4_13SM90_TMA_LOADENS4_14ComposedLayoutINS4_7SwizzleILi3ELi4ELi3EEENS4_18smem_ptr_flag_bitsILi16EEENSU_INS5_IJNSA_ILi8EEESH_EEENS5_IJSH_SC_EEEEEEEvNS4_8identityENS4_23SM90_TMA_LOAD_MULTICASTES1D_vS1E_EENS_8epilogue10collective6detail29Sm90TmaWarpSpecializedAdapterINS1I_15DefaultEpilogueISJ_SK_SK_NS1H_6thread17LinearCombinationISJ_Li1EffLNS1M_9ScaleType4KindE0ELNS_15FloatRoundStyleE2ESJ_EENS1_15EpilogueDefaultEEEEEvvEEEEvNT_6ParamsE)
        /*030c*/ 	.short	0x0210
        /*030e*/ 	.short	0x0470


	//----- nvinfo : EIATTR_SW_WAR
	.align		4
.L_43:
        /*0310*/ 	.byte	0x04, 0x36
        /*0312*/ 	.short	(.L_45 - .L_44)
.L_44:
        /*0314*/ 	.word	0x00000008
.L_45:


//--------------------- .nv.callgraph             --------------------------
	.section	.nv.callgraph,"",@"SHT_CUDA_CALLGRAPH"
	.align	4
	.sectionentsize	8
	.align		4
        /*0000*/ 	.word	0x00000000
	.align		4
        /*0004*/ 	.word	0xffffffff
	.align		4
        /*0008*/ 	.word	index@(_ZN7cutlass13device_kernelINS_4gemm6kernel13GemmUniversalIN4cute5tupleIJiiiiEEENS1_10collective13CollectiveMmaINS1_34MainloopSm90TmaGmmaWarpSpecializedILi6ENS5_IJNS4_1CILi4EEENSA_ILi1EEESC_EEENS1_35KernelTmaWarpSpecializedCooperativeEEENS5_IJNSA_ILi128EEESG_NSA_ILi64EEEEEENS_6half_tENS5_IJlSC_lEEESJ_SK_NS4_8TiledMMAINS4_8MMA_AtomIJNS4_4SM904GMMA26MMA_64x128x16_F32F16F16_SSILNSO_5MajorE0ELSQ_0ELNSO_7ScaleInE1ELSR_1EEEEEENS4_6LayoutINS5_IJNSA_ILi2EEESC_SC_EEENS5_IJSC_NSA_ILi0EEESX_EEEEENS5_IJNS4_10UnderscoreES10_S10_EEEEENS4_13SM90_TMA_LOADENS4_14ComposedLayoutINS4_7SwizzleILi3ELi4ELi3EEENS4_18smem_ptr_flag_bitsILi16EEENSU_INS5_IJNSA_ILi8EEESH_EEENS5_IJSH_SC_EEEEEEEvNS4_8identityENS4_23SM90_TMA_LOAD_MULTICASTES1D_vS1E_EENS_8epilogue10collective6detail29Sm90TmaWarpSpecializedAdapterINS1I_15DefaultEpilogueISJ_SK_SK_NS1H_6thread17LinearCombinationISJ_Li1EffLNS1M_9ScaleType4KindE0ELNS_15FloatRoundStyleE2ESJ_EENS1_15EpilogueDefaultEEEEEvvEEEEvNT_6ParamsE)
	.align		4
        /*000c*/ 	.word	index@(__assertfail)
	.align		4
        /*0010*/ 	.word	0x00000000
	.align		4
        /*0014*/ 	.word	0xfffffffe
	.align		4
        /*0018*/ 	.word	0x00000000
	.align		4
        /*001c*/ 	.word	0xfffffffd
	.align		4
        /*0020*/ 	.word	0x00000000
	.align		4
        /*0024*/ 	.word	0xfffffffc


//--------------------- .nv.constant4             --------------------------
	.section	.nv.constant4,"a",@progbits
	.align	8
	.align		8
.nv.constant4:
        /*0000*/ 	.dword	__assertfail
	.align		8
        /*0008*/ 	.dword	__unnamed_1
	.align		8
        /*0010*/ 	.dword	_ZN40_INTERNAL_b0c88c61_4_k_cu_f48b81bd_213534cuda3std3__45__cpo5beginE
	.align		8
        /*0018*/ 	.dword	_ZN40_INTERNAL_b0c88c61_4_k_cu_f48b81bd_213534cuda3std3__45__cpo3endE
	.align		8
        /*0020*/ 	.dword	_ZN40_INTERNAL_b0c88c61_4_k_cu_f48b81bd_213534cuda3std3__45__cpo6cbeginE
	.align		8
        /*0028*/ 	.dword	_ZN40_INTERNAL_b0c88c61_4_k_cu_f48b81bd_213534cuda3std3__45__cpo4cendE
	.align		8
        /*0030*/ 	.dword	_ZN40_INTERNAL_b0c88c61_4_k_cu_f48b81bd_213534cuda3std3__442_GLOBAL__N__b0c88c61_4_k_cu_f48b81bd_213536ignoreE
	.align		8
        /*0038*/ 	.dword	_ZN40_INTERNAL_b0c88c61_4_k_cu_f48b81bd_213534cuda3std3__419piecewise_constructE
	.align		8
        /*0040*/ 	.dword	_ZN40_INTERNAL_b0c88c61_4_k_cu_f48b81bd_213534cuda3std3__48in_placeE
	.align		8
        /*0048*/ 	.dword	_ZN40_INTERNAL_b0c88c61_4_k_cu_f48b81bd_213534cuda3std6ranges3__45__cpo4swapE
	.align		8
        /*0050*/ 	.dword	_ZN40_INTERNAL_b0c88c61_4_k_cu_f48b81bd_213534cuda3std6ranges3__45__cpo9iter_moveE
	.align		8
        /*0058*/ 	.dword	_ZN40_INTERNAL_b0c88c61_4_k_cu_f48b81bd_213534cute7productE
	.align		8
        /*0060*/ 	.dword	_ZN40_INTERNAL_b0c88c61_4_k_cu_f48b81bd_213534cute1_E
	.align		8
        /*0068*/ 	.dword	$str$22
	.align		8
        /*0070*/ 	.dword	$str$23


//--------------------- .text._ZN7cutlass13device_kernelINS_4gemm6kernel13GemmUniversalIN4cute5tupleIJiiiiEEENS1_10collective13CollectiveMmaINS1_34MainloopSm90TmaGmmaWarpSpecializedILi6ENS5_IJNS4_1CILi4EEENSA_ILi1EEESC_EEENS1_35KernelTmaWarpSpecializedCooperativeEEENS5_IJNSA_ILi128EEESG_NSA_ILi64EEEEEENS_6half_tENS5_IJlSC_lEEESJ_SK_NS4_8TiledMMAINS4_8MMA_AtomIJNS4_4SM904GMMA26MMA_64x128x16_F32F16F16_SSILNSO_5MajorE0ELSQ_0ELNSO_7ScaleInE1ELSR_1EEEEEENS4_6LayoutINS5_IJNSA_ILi2EEESC_SC_EEENS5_IJSC_NSA_ILi0EEESX_EEEEENS5_IJNS4_10UnderscoreES10_S10_EEEEENS4_13SM90_TMA_LOADENS4_14ComposedLayoutINS4_7SwizzleILi3ELi4ELi3EEENS4_18smem_ptr_flag_bitsILi16EEENSU_INS5_IJNSA_ILi8EEESH_EEENS5_IJSH_SC_EEEEEEEvNS4_8identityENS4_23SM90_TMA_LOAD_MULTICASTES1D_vS1E_EENS_8epilogue10collective6detail29Sm90TmaWarpSpecializedAdapterINS1I_15DefaultEpilogueISJ_SK_SK_NS1H_6thread17LinearCombinationISJ_Li1EffLNS1M_9ScaleType4KindE0ELNS_15FloatRoundStyleE2ESJ_EENS1_15EpilogueDefaultEEEEEvvEEEEvNT_6ParamsE --------------------------
	.section	.text._ZN7cutlass13device_kernelINS_4gemm6kernel13GemmUniversalIN4cute5tupleIJiiiiEEENS1_10collective13CollectiveMmaINS1_34MainloopSm90TmaGmmaWarpSpecializedILi6ENS5_IJNS4_1CILi4EEENSA_ILi1EEESC_EEENS1_35KernelTmaWarpSpecializedCooperativeEEENS5_IJNSA_ILi128EEESG_NSA_ILi64EEEEEENS_6half_tENS5_IJlSC_lEEESJ_SK_NS4_8TiledMMAINS4_8MMA_AtomIJNS4_4SM904GMMA26MMA_64x128x16_F32F16F16_SSILNSO_5MajorE0ELSQ_0ELNSO_7ScaleInE1ELSR_1EEEEEENS4_6LayoutINS5_IJNSA_ILi2EEESC_SC_EEENS5_IJSC_NSA_ILi0EEESX_EEEEENS5_IJNS4_10UnderscoreES10_S10_EEEEENS4_13SM90_TMA_LOADENS4_14ComposedLayoutINS4_7SwizzleILi3ELi4ELi3EEENS4_18smem_ptr_flag_bitsILi16EEENSU_INS5_IJNSA_ILi8EEESH_EEENS5_IJSH_SC_EEEEEEEvNS4_8identityENS4_23SM90_TMA_LOAD_MULTICASTES1D_vS1E_EENS_8epilogue10collective6detail29Sm90TmaWarpSpecializedAdapterINS1I_15DefaultEpilogueISJ_SK_SK_NS1H_6thread17LinearCombinationISJ_Li1EffLNS1M_9ScaleType4KindE0ELNS_15FloatRoundStyleE2ESJ_EENS1_15EpilogueDefaultEEEEEvvEEEEvNT_6ParamsE,"ax",@progbits
	.align	128
.text._ZN7cutlass13device_kernelINS_4gemm6kernel13GemmUniversalIN4cute5tupleIJiiiiEEENS1_10collective13CollectiveMmaINS1_34MainloopSm90TmaGmmaWarpSpecializedILi6ENS5_IJNS4_1CILi4EEENSA_ILi1EEESC_EEENS1_35KernelTmaWarpSpecializedCooperativeEEENS5_IJNSA_ILi128EEESG_NSA_ILi64EEEEEENS_6half_tENS5_IJlSC_lEEESJ_SK_NS4_8TiledMMAINS4_8MMA_AtomIJNS4_4SM904GMMA26MMA_64x128x16_F32F16F16_SSILNSO_5MajorE0ELSQ_0ELNSO_7ScaleInE1ELSR_1EEEEEENS4_6LayoutINS5_IJNSA_ILi2EEESC_SC_EEENS5_IJSC_NSA_ILi0EEESX_EEEEENS5_IJNS4_10UnderscoreES10_S10_EEEEENS4_13SM90_TMA_LOADENS4_14ComposedLayoutINS4_7SwizzleILi3ELi4ELi3EEENS4_18smem_ptr_flag_bitsILi16EEENSU_INS5_IJNSA_ILi8EEESH_EEENS5_IJSH_SC_EEEEEEEvNS4_8identityENS4_23SM90_TMA_LOAD_MULTICASTES1D_vS1E_EENS_8epilogue10collective6detail29Sm90TmaWarpSpecializedAdapterINS1I_15DefaultEpilogueISJ_SK_SK_NS1H_6thread17LinearCombinationISJ_Li1EffLNS1M_9ScaleType4KindE0ELNS_15FloatRoundStyleE2ESJ_EENS1_15EpilogueDefaultEEEEEvvEEEEvNT_6ParamsE:
        .type           _ZN7cutlass13device_kernelINS_4gemm6kernel13GemmUniversalIN4cute5tupleIJiiiiEEENS1_10collective13CollectiveMmaINS1_34MainloopSm90TmaGmmaWarpSpecializedILi6ENS5_IJNS4_1CILi4EEENSA_ILi1EEESC_EEENS1_35KernelTmaWarpSpecializedCooperativeEEENS5_IJNSA_ILi128EEESG_NSA_ILi64EEEEEENS_6half_tENS5_IJlSC_lEEESJ_SK_NS4_8TiledMMAINS4_8MMA_AtomIJNS4_4SM904GMMA26MMA_64x128x16_F32F16F16_SSILNSO_5MajorE0ELSQ_0ELNSO_7ScaleInE1ELSR_1EEEEEENS4_6LayoutINS5_IJNSA_ILi2EEESC_SC_EEENS5_IJSC_NSA_ILi0EEESX_EEEEENS5_IJNS4_10UnderscoreES10_S10_EEEEENS4_13SM90_TMA_LOADENS4_14ComposedLayoutINS4_7SwizzleILi3ELi4ELi3EEENS4_18smem_ptr_flag_bitsILi16EEENSU_INS5_IJNSA_ILi8EEESH_EEENS5_IJSH_SC_EEEEEEEvNS4_8identityENS4_23SM90_TMA_LOAD_MULTICASTES1D_vS1E_EENS_8epilogue10collective6detail29Sm90TmaWarpSpecializedAdapterINS1I_15DefaultEpilogueISJ_SK_SK_NS1H_6thread17LinearCombinationISJ_Li1EffLNS1M_9ScaleType4KindE0ELNS_15FloatRoundStyleE2ESJ_EENS1_15EpilogueDefaultEEEEEvvEEEEvNT_6ParamsE,@function
        .size           _ZN7cutlass13device_kernelINS_4gemm6kernel13GemmUniversalIN4cute5tupleIJiiiiEEENS1_10collective13CollectiveMmaINS1_34MainloopSm90TmaGmmaWarpSpecializedILi6ENS5_IJNS4_1CILi4EEENSA_ILi1EEESC_EEENS1_35KernelTmaWarpSpecializedCooperativeEEENS5_IJNSA_ILi128EEESG_NSA_ILi64EEEEEENS_6half_tENS5_IJlSC_lEEESJ_SK_NS4_8TiledMMAINS4_8MMA_AtomIJNS4_4SM904GMMA26MMA_64x128x16_F32F16F16_SSILNSO_5MajorE0ELSQ_0ELNSO_7ScaleInE1ELSR_1EEEEEENS4_6LayoutINS5_IJNSA_ILi2EEESC_SC_EEENS5_IJSC_NSA_ILi0EEESX_EEEEENS5_IJNS4_10UnderscoreES10_S10_EEEEENS4_13SM90_TMA_LOADENS4_14ComposedLayoutINS4_7SwizzleILi3ELi4ELi3EEENS4_18smem_ptr_flag_bitsILi16EEENSU_INS5_IJNSA_ILi8EEESH_EEENS5_IJSH_SC_EEEEEEEvNS4_8identityENS4_23SM90_TMA_LOAD_MULTICASTES1D_vS1E_EENS_8epilogue10collective6detail29Sm90TmaWarpSpecializedAdapterINS1I_15DefaultEpilogueISJ_SK_SK_NS1H_6thread17LinearCombinationISJ_Li1EffLNS1M_9ScaleType4KindE0ELNS_15FloatRoundStyleE2ESJ_EENS1_15EpilogueDefaultEEEEEvvEEEEvNT_6ParamsE,(.L_x_201 - _ZN7cutlass13device_kernelINS_4gemm6kernel13GemmUniversalIN4cute5tupleIJiiiiEEENS1_10collective13CollectiveMmaINS1_34MainloopSm90TmaGmmaWarpSpecializedILi6ENS5_IJNS4_1CILi4EEENSA_ILi1EEESC_EEENS1_35KernelTmaWarpSpecializedCooperativeEEENS5_IJNSA_ILi128EEESG_NSA_ILi64EEEEEENS_6half_tENS5_IJlSC_lEEESJ_SK_NS4_8TiledMMAINS4_8MMA_AtomIJNS4_4SM904GMMA26MMA_64x128x16_F32F16F16_SSILNSO_5MajorE0ELSQ_0ELNSO_7ScaleInE1ELSR_1EEEEEENS4_6LayoutINS5_IJNSA_ILi2EEESC_SC_EEENS5_IJSC_NSA_ILi0EEESX_EEEEENS5_IJNS4_10UnderscoreES10_S10_EEEEENS4_13SM90_TMA_LOADENS4_14ComposedLayoutINS4_7SwizzleILi3ELi4ELi3EEENS4_18smem_ptr_flag_bitsILi16EEENSU_INS5_IJNSA_ILi8EEESH_EEENS5_IJSH_SC_EEEEEEEvNS4_8identityENS4_23SM90_TMA_LOAD_MULTICASTES1D_vS1E_EENS_8epilogue10collective6detail29Sm90TmaWarpSpecializedAdapterINS1I_15DefaultEpilogueISJ_SK_SK_NS1H_6thread17LinearCombinationISJ_Li1EffLNS1M_9ScaleType4KindE0ELNS_15FloatRoundStyleE2ESJ_EENS1_15EpilogueDefaultEEEEEvvEEEEvNT_6ParamsE)
        .other          _ZN7cutlass13device_kernelINS_4gemm6kernel13GemmUniversalIN4cute5tupleIJiiiiEEENS1_10collective13CollectiveMmaINS1_34MainloopSm90TmaGmmaWarpSpecializedILi6ENS5_IJNS4_1CILi4EEENSA_ILi1EEESC_EEENS1_35KernelTmaWarpSpecializedCooperativeEEENS5_IJNSA_ILi128EEESG_NSA_ILi64EEEEEENS_6half_tENS5_IJlSC_lEEESJ_SK_NS4_8TiledMMAINS4_8MMA_AtomIJNS4_4SM904GMMA26MMA_64x128x16_F32F16F16_SSILNSO_5MajorE0ELSQ_0ELNSO_7ScaleInE1ELSR_1EEEEEENS4_6LayoutINS5_IJNSA_ILi2EEESC_SC_EEENS5_IJSC_NSA_ILi0EEESX_EEEEENS5_IJNS4_10UnderscoreES10_S10_EEEEENS4_13SM90_TMA_LOADENS4_14ComposedLayoutINS4_7SwizzleILi3ELi4ELi3EEENS4_18smem_ptr_flag_bitsILi16EEENSU_INS5_IJNSA_ILi8EEESH_EEENS5_IJSH_SC_EEEEEEEvNS4_8identityENS4_23SM90_TMA_LOAD_MULTICASTES1D_vS1E_EENS_8epilogue10collective6detail29Sm90TmaWarpSpecializedAdapterINS1I_15DefaultEpilogueISJ_SK_SK_NS1H_6thread17LinearCombinationISJ_Li1EffLNS1M_9ScaleType4KindE0ELNS_15FloatRoundStyleE2ESJ_EENS1_15EpilogueDefaultEEEEEvvEEEEvNT_6ParamsE,@"STO_CUDA_ENTRY STV_DEFAULT"
_ZN7cutlass13device_kernelINS_4gemm6kernel13GemmUniversalIN4cute5tupleIJiiiiEEENS1_10collective13CollectiveMmaINS1_34MainloopSm90TmaGmmaWarpSpecializedILi6ENS5_IJNS4_1CILi4EEENSA_ILi1EEESC_EEENS1_35KernelTmaWarpSpecializedCooperativeEEENS5_IJNSA_ILi128EEESG_NSA_ILi64EEEEEENS_6half_tENS5_IJlSC_lEEESJ_SK_NS4_8TiledMMAINS4_8MMA_AtomIJNS4_4SM904GMMA26MMA_64x128x16_F32F16F16_SSILNSO_5MajorE0ELSQ_0ELNSO_7ScaleInE1ELSR_1EEEEEENS4_6LayoutINS5_IJNSA_ILi2EEESC_SC_EEENS5_IJSC_NSA_ILi0EEESX_EEEEENS5_IJNS4_10UnderscoreES10_S10_EEEEENS4_13SM90_TMA_LOADENS4_14ComposedLayoutINS4_7SwizzleILi3ELi4ELi3EEENS4_18smem_ptr_flag_bitsILi16EEENSU_INS5_IJNSA_ILi8EEESH_EEENS5_IJSH_SC_EEEEEEEvNS4_8identityENS4_23SM90_TMA_LOAD_MULTICASTES1D_vS1E_EENS_8epilogue10collective6detail29Sm90TmaWarpSpecializedAdapterINS1I_15DefaultEpilogueISJ_SK_SK_NS1H_6thread17LinearCombinationISJ_Li1EffLNS1M_9ScaleType4KindE0ELNS_15FloatRoundStyleE2ESJ_EENS1_15EpilogueDefaultEEEEEvvEEEEvNT_6ParamsE:
[----:B------:R-:W0:Y:S01]  /*0000*/  LDC R1, c[0x0][0x28] ;  /* 0x00000a00ff017b82 */ /* 0x000e220000000800 */
[----:B------:R-:W1:Y:S01]  /*0010*/  S2R R95, SR_TID.X ;  /* 0x00000000005f7919 */ /* 0x000e620000002100 */
[----:B------:R-:W-:Y:S01]  /*0020*/  ELECT P0, URZ, PT ;  /* 0x00000000003f782f */ /* 0x000fe20003800000 */
[----:B------:R-:W-:Y:S01]  /*0030*/  BSSY B0, `(.L_x_0) ;  /* 0x000000f000007945 */ /* 0x000fe20003800000 */
[--C-:B-1----:R-:W-:Y:S02]  /*0040*/  SHF.R.U32.HI R0, RZ, 0x5, R95.reuse ;  /* 0x00000005ff007819 */ /* 0x102fe4000001165f */
[----:B------:R-:W-:-:S03]  /*0050*/  SHF.R.U32.HI R7, RZ, 0x7, R95 ;  /* 0x00000007ff077819 */ /* 0x000fc6000001165f */
[----:B------:R-:W1:Y:S04]  /*0060*/  SHFL.IDX PT, R3, R0, RZ, 0x1f ;  /* 0x00001fff00037589 */ /* 0x000e6800000e0000 */
[----:B------:R2:W3:Y:S01]  /*0070*/  SHFL.IDX PT, R2, R7, RZ, 0x1f ;  /* 0x00001fff07027589 */ /* 0x0004e200000e0000 */
[----:B-1----:R-:W-:-:S13]  /*0080*/  ISETP.NE.OR P0, PT, R3, RZ, !P0 ;  /* 0x000000ff0300720c */ /* 0x002fda0004705670 */
[----:B0-23--:R-:W-:Y:S05]  /*0090*/  @P0 BRA `(.L_x_1) ;  /* 0x0000000000200947 */ /* 0x00dfea0003800000 */
[----:B------:R-:W-:Y:S02]  /*00a0*/  ULDC.64 UR4, c[0x0][0x198] ;  /* 0x0000660000047ab9 */ /* 0x000fe40000000a00 */
[----:B------:R-:W-:Y:S02]  /*00b0*/  UIADD3 UR6, UP0, UR4, 0xf0, URZ ;  /* 0x000000f004067890 */ /* 0x000fe4000ff1e03f */
[----:B------:R-:W-:Y:S02]  /*00c0*/  UIADD3 UR4, UP1, UR4, 0x1f0, URZ ;  /* 0x000001f004047890 */ /* 0x000fe4000ff3e03f */
[----:B------:R-:W-:Y:S02]  /*00d0*/  UIADD3.X UR7, URZ, UR5, URZ, UP0, !UPT ;  /* 0x000000053f077290 */ /* 0x000fe400087fe43f */
[----:B------:R-:W-:-:S07]  /*00e0*/  UIADD3.X UR5, URZ, UR5, URZ, UP1, !UPT ;  /* 0x000000053f057290 */ /* 0x000fce0008ffe43f */
[----:B------:R0:W-:Y:S02]  /*00f0*/  UTMACCTL.PF [UR6] ;  /* 0x00000000060079b9 */ /* 0x0001e40008040000 */
[----:B------:R0:W-:Y:S02]  /*0100*/  UTMACCTL.PF [UR4] ;  /* 0x00000000040079b9 */ /* 0x0001e40008040000 */
[----:B0-----:R-:W-:Y:S01]  /*0110*/  NOP ;  /* 0x0000000000007918 */ /* 0x001fe20000000000 */
.L_x_1:
[----:B------:R-:W-:Y:S05]  /*0120*/  BSYNC B0 ;  /* 0x0000000000007941 */ /* 0x000fea0003800000 */
.L_x_0:
[----:B------:R-:W0:Y:S01]  /*0130*/  SHFL.IDX PT, R5, R0, RZ, 0x1f ;  /* 0x00001fff00057589 */ /* 0x000e2200000e0000 */
[----:B------:R-:W-:-:S04]  /*0140*/  SHF.R.S32.HI R4, RZ, 0x1f, R95 ;  /* 0x0000001fff047819 */ /* 0x000fc8000001145f */
[----:B------:R-:W-:Y:S02]  /*0150*/  LEA.HI R4, R4, R95, RZ, 0x7 ;  /* 0x0000005f04047211 */ /* 0x000fe400078f38ff */
[----:B0-----:R-:W-:-:S13]  /*0160*/  ISETP.NE.AND P0, PT, R5, RZ, PT ;  /* 0x000000ff0500720c */ /* 0x001fda0003f05270 */
[----:B------:R-:W-:Y:S05]  /*0170*/  @P0 BRA `(.L_x_2) ;  /* 0x0000000000680947 */ /* 0x000fea0003800000 */
[----:B------:R-:W0:Y:S01]  /*0180*/  S2UR UR8, SR_CgaCtaId ;  /* 0x00000000000879c3 */ /* 0x000e220000008800 */
[----:B------:R-:W-:Y:S01]  /*0190*/  UMOV UR4, 0x400 ;  /* 0x0000040000047882 */ /* 0x000fe20000000000 */
[----:B------:R-:W-:Y:S01]  /*01a0*/  UMOV UR5, 0x1 ;  /* 0x0000000100057882 */ /* 0x000fe20000000000 */
[----:B------:R-:W-:Y:S01]  /*01b0*/  UMOV UR6, 0x8 ;  /* 0x0000000800067882 */ /* 0x000fe20000000000 */
[----:B------:R-:W-:Y:S01]  /*01c0*/  ELECT P0, URZ, PT ;  /* 0x00000000003f782f */ /* 0x000fe20003800000 */
[----:B------:R-:W-:-:S04]  /*01d0*/  UIADD3 UR6, -UR6, 0x100000, URZ ;  /* 0x0010000006067890 */ /* 0x000fc8000fffe13f */
[----:B------:R-:W-:Y:S02]  /*01e0*/  USHF.L.U32 UR7, UR6, 0xb, URZ ;  /* 0x0000000b06077899 */ /* 0x000fe4000800063f */
[----:B------:R-:W-:Y:S02]  /*01f0*/  USHF.L.U32 UR6, UR6, 0x1, URZ ;  /* 0x0000000106067899 */ /* 0x000fe4000800063f */
[----:B0-----:R-:W-:Y:S02]  /*0200*/  ULEA UR8, UR8, UR4, 0x18 ;  /* 0x0000000408087291 */ /* 0x001fe4000f8ec03f */
[----:B------:R-:W-:-:S04]  /*0210*/  UIADD3 UR4, -UR5, 0x100000, URZ ;  /* 0x0010000005047890 */ /* 0x000fc8000fffe13f */
[----:B------:R-:W-:Y:S02]  /*0220*/  USHF.L.U32 UR5, UR4, 0xb, URZ ;  /* 0x0000000b04057899 */ /* 0x000fe4000800063f */
[----:B------:R-:W-:Y:S01]  /*0230*/  USHF.L.U32 UR4, UR4, 0x1, URZ ;  /* 0x0000000104047899 */ /* 0x000fe2000800063f */
[----:B------:R-:W0:Y:S11]  /*0240*/  FENCE.VIEW.ASYNC.S ;  /* 0x00000000000073c6 */ /* 0x000e360000000000 */
[----:B0-----:R0:W1:Y:S01]  /*0250*/  SYNCS.EXCH.64 URZ, [UR8], UR4 ;  /* 0x00000004083f75b2 */ /* 0x0010620008000100 */
[----:B------:R0:W2:Y:S01]  /*0260*/  SYNCS.EXCH.64 URZ, [UR8+0x30], UR6 ;  /* 0x00003006083f75b2 */ /* 0x0000a20008000100 */
[----:B------:R0:W3:Y:S01]  /*0270*/  SYNCS.EXCH.64 URZ, [UR8+0x8], UR4 ;  /* 0x00000804083f75b2 */ /* 0x0000e20008000100 */
[----:B------:R0:W4:Y:S01]  /*0280*/  SYNCS.EXCH.64 URZ, [UR8+0x38], UR6 ;  /* 0x00003806083f75b2 */ /* 0x0001220008000100 */
[----:B------:R0:W0:Y:S01]  /*0290*/  SYNCS.EXCH.64 URZ, [UR8+0x10], UR4 ;  /* 0x00001004083f75b2 */ /* 0x0000220008000100 */
[----:B------:R0:W0:Y:S01]  /*02a0*/  SYNCS.EXCH.64 URZ, [UR8+0x40], UR6 ;  /* 0x00004006083f75b2 */ /* 0x0000220008000100 */
[----:B------:R0:W0:Y:S01]  /*02b0*/  SYNCS.EXCH.64 URZ, [UR8+0x18], UR4 ;  /* 0x00001804083f75b2 */ /* 0x0000220008000100 */
[----:B------:R0:W0:Y:S01]  /*02c0*/  SYNCS.EXCH.64 URZ, [UR8+0x48], UR6 ;  /* 0x00004806083f75b2 */ /* 0x0000220008000100 */
[----:B------:R0:W0:Y:S01]  /*02d0*/  SYNCS.EXCH.64 URZ, [UR8+0x20], UR4 ;  /* 0x00002004083f75b2 */ /* 0x0000220008000100 */
[----:B------:R0:W0:Y:S01]  /*02e0*/  SYNCS.EXCH.64 URZ, [UR8+0x50], UR6 ;  /* 0x00005006083f75b2 */ /* 0x0000220008000100 */
[----:B------:R0:W0:Y:S01]  /*02f0*/  SYNCS.EXCH.64 URZ, [UR8+0x28], UR4 ;  /* 0x00002804083f75b2 */ /* 0x0000220008000100 */
[----:B------:R0:W0:Y:S01]  /*0300*/  SYNCS.EXCH.64 URZ, [UR8+0x58], UR6 ;  /* 0x00005806083f75b2 */ /* 0x0000220008000100 */
[----:B------:R-:W-:Y:S01]  /*0310*/  NOP ;  /* 0x0000000000007918 */ /* 0x000fe20000000000 */
.L_x_2:
[----:B0-----:R-:W0:Y:S01]  /*0320*/  S2UR UR8, SR_CTAID.X ;  /* 0x00000000000879c3 */ /* 0x001e220000002500 */
[----:B------:R-:W-:Y:S01]  /*0330*/  LOP3.LUT R4, R4, 0xffffff80, RZ, 0xc0, !PT ;  /* 0xffffff8004047812 */ /* 0x000fe200078ec0ff */
[----:B------:R-:W5:Y:S01]  /*0340*/  SHFL.IDX PT, R0, R0, RZ, 0x1f ;  /* 0x00001fff00007589 */ /* 0x000f6200000e0000 */
[----:B------:R-:W-:Y:S01]  /*0350*/  SHF.R.S32.HI R10, RZ, 0x1f, R5 ;  /* 0x0000001fff0a7819 */ /* 0x000fe20000011405 */
[----:B------:R-:W-:Y:S01]  /*0360*/  ULDC UR4, c[0x0][0x150] ;  /* 0x0000540000047ab9 */ /* 0x000fe20000000800 */
[----:B------:R-:W-:Y:S01]  /*0370*/  ELECT P0, URZ, PT ;  /* 0x00000000003f782f */ /* 0x000fe20003800000 */
[----:B------:R-:W-:Y:S01]  /*0380*/  IMAD.IADD R8, R95, 0x1, -R4 ;  /* 0x000000015f087824 */ /* 0x000fe200078e0a04 */
[----:B------:R-:W-:Y:S01]  /*0390*/  LEA.HI R10, R10, R5, RZ, 0x2 ;  /* 0x000000050a0a7211 */ /* 0x000fe200078f10ff */
[----:B------:R-:W1:Y:S01]  /*03a0*/  S2R R4, SR_CTAID.Y ;  /* 0x0000000000047919 */ /* 0x000e620000002600 */
[----:B------:R-:W2:Y:S01]  /*03b0*/  LDC R12, c[0x0][0x144] ;  /* 0x00005100ff0c7b82 */ /* 0x000ea20000000800 */
[----:B------:R-:W-:Y:S01]  /*03c0*/  NOP ;  /* 0x0000000000007918 */ /* 0x000fe20000000000 */
[----:B------:R-:W-:Y:S01]  /*03d0*/  SHF.R.S32.HI R9, RZ, 0x1f, R8 ;  /* 0x0000001fff097819 */ /* 0x000fe20000011408 */
[----:B------:R-:W-:Y:S01]  /*03e0*/  NOP ;  /* 0x0000000000007918 */ /* 0x000fe20000000000 */
[----:B------:R-:W-:Y:S01]  /*03f0*/  LOP3.LUT R10, R10, 0x3ffffffc, RZ, 0xc0, !PT ;  /* 0x3ffffffc0a0a7812 */ /* 0x000fe200078ec0ff */
[----:B------:R-:W-:Y:S01]  /*0400*/  IMAD.MOV.U32 R22, RZ, RZ, 0x1 ;  /* 0x00000001ff167424 */ /* 0x000fe200078e00ff */
[----:B------:R-:W-:-:S02]  /*0410*/  LEA.HI R9, R9, R8, RZ, 0x3 ;  /* 0x0000000809097211 */ /* 0x000fc400078f18ff */
[----:B------:R-:W3:Y:S01]  /*0420*/  LDC R13, c[0x0][0x140] ;  /* 0x00005000ff0d7b82 */ /* 0x000ee20000000800 */
[----:B------:R-:W-:Y:S01]  /*0430*/  IMAD.IADD R10, R5, 0x1, -R10 ;  /* 0x00000001050a7824 */ /* 0x000fe200078e0a0a */
[--C-:B------:R-:W-:Y:S02]  /*0440*/  SHF.R.S32.HI R6, RZ, 0x3, R9.reuse ;  /* 0x00000003ff067819 */ /* 0x100fe40000011409 */
[----:B------:R-:W-:Y:S02]  /*0450*/  SHF.R.S32.HI R9, RZ, 0x1f, R9 ;  /* 0x0000001fff097819 */ /* 0x000fe40000011409 */
[----:B------:R-:W-:Y:S02]  /*0460*/  ISETP.NE.AND P3, PT, R2, RZ, PT ;  /* 0x000000ff0200720c */ /* 0x000fe40003f65270 */
[----:B0-----:R-:W-:Y:S02]  /*0470*/  I2FP.F32.U32 R11, UR8 ;  /* 0x00000008000b7c45 */ /* 0x001fe40008201000 */
[----:B------:R-:W-:-:S02]  /*0480*/  LEA.HI R9, R9, R6, RZ, 0x2 ;  /* 0x0000000609097211 */ /* 0x000fc400078f10ff */
[----:B-----5:R-:W-:Y:S01]  /*0490*/  ISETP.NE.OR P0, PT, R0, RZ, !P0 ;  /* 0x000000ff0000720c */ /* 0x020fe20004705670 */
[----:B------:R-:W-:Y:S01]  /*04a0*/  FMUL R11, R11, UR4 ;  /* 0x000000040b0b7c20 */ /* 0x000fe20008400000 */
[----:B------:R-:W-:Y:S01]  /*04b0*/  LOP3.LUT R9, R9, 0xfffffffc, RZ, 0xc0, !PT ;  /* 0xfffffffc09097812 */ /* 0x000fe200078ec0ff */
[----:B------:R-:W-:Y:S01]  /*04c0*/  ULDC UR4, c[0x0][0x154] ;  /* 0x0000550000047ab9 */ /* 0x000fe20000000800 */
[----:B------:R-:W-:-:S03]  /*04d0*/  SHF.R.S32.HI R0, RZ, 0x1f, R3 ;  /* 0x0000001fff007819 */ /* 0x000fc60000011403 */
[----:B------:R-:W0:Y:S01]  /*04e0*/  F2I.U32.TRUNC.NTZ R11, R11 ;  /* 0x0000000b000b7305 */ /* 0x000e22000020f000 */
[----:B------:R-:W-:Y:S01]  /*04f0*/  IMAD.IADD R9, R6, 0x1, -R9 ;  /* 0x0000000106097824 */ /* 0x000fe200078e0a09 */
[----:B------:R-:W-:-:S03]  /*0500*/  LEA.HI R0, R0, R3, RZ, 0x2 ;  /* 0x0000000300007211 */ /* 0x000fc600078f10ff */
[----:B------:R-:W-:Y:S01]  /*0510*/  IMAD R10, R10, 0x4, R9 ;  /* 0x000000040a0a7824 */ /* 0x000fe200078e0209 */
[----:B------:R-:W-:Y:S01]  /*0520*/  VOTEU.ALL UP0, P0 ;  /* 0x00000000003f7886 */ /* 0x000fe20000000000 */
[----:B------:R-:W-:Y:S01]  /*0530*/  LOP3.LUT R0, R0, 0xfffffffc, RZ, 0xc0, !PT ;  /* 0xfffffffc00007812 */ /* 0x000fe200078ec0ff */
[----:B------:R-:W-:Y:S01]  /*0540*/  VOTEU.ALL UP1, P0 ;  /* 0x00000000003f7886 */ /* 0x000fe20000020000 */
[C---:B------:R-:W-:Y:S01]  /*0550*/  IMAD.SHL.U32 R19, R10.reuse, 0x4, RZ ;  /* 0x000000040a137824 */ /* 0x040fe200078e00ff */
[----:B------:R-:W-:Y:S01]  /*0560*/  SHF.R.S32.HI R9, RZ, 0x1f, R10 ;  /* 0x0000001fff097819 */ /* 0x000fe2000001140a */
[----:B------:R-:W5:Y:S01]  /*0570*/  @!UP0 S2UR UR7, SR_CgaCtaId ;  /* 0x00000000000789c3 */ /* 0x000f620000008800 */
[----:B------:R-:W-:Y:S01]  /*0580*/  IMAD.IADD R3, R3, 0x1, -R0 ;  /* 0x0000000103037824 */ /* 0x000fe200078e0a00 */
[----:B------:R-:W-:Y:S01]  /*0590*/  @!UP0 UMOV UR6, 0x400 ;  /* 0x0000040000068882 */ /* 0x000fe20000000000 */
[----:B------:R-:W-:Y:S01]  /*05a0*/  LEA.HI R9, R9, R10, RZ, 0x2 ;  /* 0x0000000a09097211 */ /* 0x000fe200078f10ff */
[----:B0-----:R-:W-:Y:S01]  /*05b0*/  IMAD.MOV R15, RZ, RZ, -R11 ;  /* 0x000000ffff0f7224 */ /* 0x001fe200078e0a0b */
[----:B------:R-:W-:-:S02]  /*05c0*/  LOP3.LUT R19, R10, 0xc, R19, 0x78, !PT ;  /* 0x0000000c0a137812 */ /* 0x000fc400078e7813 */
[----:B------:R-:W-:Y:S01]  /*05d0*/  LOP3.LUT R11, R9, 0xfffffffc, RZ, 0xc0, !PT ;  /* 0xfffffffc090b7812 */ /* 0x000fe200078ec0ff */
[----:B--2---:R-:W-:Y:S01]  /*05e0*/  IMAD R6, R12, R15, UR8 ;  /* 0x000000080c067e24 */ /* 0x004fe2000f8e020f */
[----:B-1----:R-:W-:Y:S01]  /*05f0*/  I2FP.F32.U32 R12, R4 ;  /* 0x00000004000c7245 */ /* 0x002fe20000201000 */
[----:B------:R-:W0:Y:S01]  /*0600*/  LDC R9, c[0x0][0x148] ;  /* 0x00005200ff097b82 */ /* 0x000e220000000800 */
[----:B------:R-:W-:Y:S01]  /*0610*/  ISETP.NE.AND P1, PT, R3, 0x3, PT ;  /* 0x000000030300780c */ /* 0x000fe20003f25270 */
[----:B------:R-:W-:Y:S01]  /*0620*/  IMAD.IADD R11, R10, 0x1, -R11 ;  /* 0x000000010a0b7824 */ /* 0x000fe200078e0a0b */
[----:B---3--:R-:W-:Y:S01]  /*0630*/  ISETP.EQ.U32.AND P2, PT, R13, 0x1, PT ;  /* 0x000000010d00780c */ /* 0x008fe20003f42070 */
[----:B------:R-:W-:Y:S01]  /*0640*/  FMUL R12, R12, UR4 ;  /* 0x000000040c0c7c20 */ /* 0x000fe20008400000 */
[----:B------:R-:W-:Y:S01]  /*0650*/  UMOV UR4, 0x20 ;  /* 0x0000002000047882 */ /* 0x000fe20000000000 */
[----:B------:R-:W-:Y:S01]  /*0660*/  ISETP.EQ.OR P1, PT, R3, RZ, !P1 ;  /* 0x000000ff0300720c */ /* 0x000fe20004f22670 */
[----:B------:R-:W-:-:S04]  /*0670*/  @!UP0 UIADD3 UR4, -UR4, 0x100000, URZ ;  /* 0x0010000004048890 */ /* 0x000fc8000fffe13f */
[----:B------:R-:W-:Y:S02]  /*0680*/  @!UP0 USHF.L.U32 UR5, UR4, 0xb, URZ ;  /* 0x0000000b04058899 */ /* 0x000fe4000800063f */
[----:B------:R-:W-:Y:S01]  /*0690*/  @!UP0 USHF.L.U32 UR4, UR4, 0x1, URZ ;  /* 0x0000000104048899 */ /* 0x000fe2000800063f */
[----:B------:R-:W-:Y:S01]  /*06a0*/  ISETP.NE.AND P4, PT, R11, R6, PT ;  /* 0x000000060b00720c */ /* 0x000fe20003f85270 */
[----:B------:R-:W1:Y:S01]  /*06b0*/  F2I.U32.TRUNC.NTZ R12, R12 ;  /* 0x0000000c000c7305 */ /* 0x000e62000020f000 */
[----:B------:R-:W-:Y:S01]  /*06c0*/  ISETP.EQ.AND P1, PT, R2, RZ, P1 ;  /* 0x000000ff0200720c */ /* 0x000fe20000f22270 */
[----:B-----5:R-:W-:-:S03]  /*06d0*/  @!UP0 ULEA UR6, UR7, UR6, 0x18 ;  /* 0x0000000607068291 */ /* 0x020fc6000f8ec03f */
[----:B------:R-:W-:Y:S01]  /*06e0*/  SEL R18, RZ, 0x1, !P1 ;  /* 0x00000001ff127807 */ /* 0x000fe20004800000 */
[----:B------:R-:W-:Y:S01]  /*06f0*/  VOTEU.ALL UP0, P0 ;  /* 0x00000000003f7886 */ /* 0x000fe20000000000 */
[----:B------:R-:W-:Y:S01]  /*0700*/  LOP3.LUT P0, RZ, R8, 0x7, RZ, 0xc0, !PT ;  /* 0x0000000708ff7812 */ /* 0x000fe2000780c0ff */
[----:B------:R-:W-:-:S04]  /*0710*/  VIADD R8, R2, 0xffffffff ;  /* 0xffffffff02087836 */ /* 0x000fc80000000000 */
[----:B------:R-:W-:Y:S02]  /*0720*/  @P4 SHF.R.S32.HI R0, RZ, 0x1f, R19 ;  /* 0x0000001fff004819 */ /* 0x000fe40000011413 */
[----:B------:R-:W-:Y:S01]  /*0730*/  ISETP.LT.U32.AND P0, PT, R19, 0x4, !P0 ;  /* 0x000000041300780c */ /* 0x000fe20004701070 */
[----:B-1----:R-:W-:Y:S01]  /*0740*/  IMAD.MOV R23, RZ, RZ, -R12 ;  /* 0x000000ffff177224 */ /* 0x002fe200078e0a0c */
[----:B------:R-:W-:Y:S01]  /*0750*/  @P4 LEA.HI R0, R0, R19, RZ, 0x2 ;  /* 0x0000001300004211 */ /* 0x000fe200078f10ff */
[----:B------:R-:W1:Y:S02]  /*0760*/  FENCE.VIEW.ASYNC.S ;  /* 0x00000000000073c6 */ /* 0x000e640000000000 */
[----:B-1----:R1:W2:Y:S01]  /*0770*/  @!UP0 SYNCS.EXCH.64 URZ, [UR6+0x70], UR4 ;  /* 0x00007004063f85b2 */ /* 0x0022a20008000100 */
[----:B------:R-:W-:Y:S01]  /*0780*/  ISETP.GE.U32.AND P6, PT, R8, 0x2, PT ;  /* 0x000000020800780c */ /* 0x000fe20003fc6070 */
[----:B0-----:R-:W-:Y:S01]  /*0790*/  IMAD R11, R9, R23, R4 ;  /* 0x00000017090b7224 */ /* 0x001fe200078e0204 */
[----:B------:R-:W-:-:S02]  /*07a0*/  @P4 SHF.R.S32.HI R0, RZ, 0x2, R0 ;  /* 0x00000002ff004819 */ /* 0x000fc40000011400 */
[----:B------:R-:W-:Y:S02]  /*07b0*/  SEL R18, R18, 0x2, P6 ;  /* 0x0000000212127807 */ /* 0x000fe40003000000 */
[----:B------:R-:W-:Y:S02]  /*07c0*/  @P4 ISETP.NE.AND P5, PT, R0, R11, PT ;  /* 0x0000000b0000420c */ /* 0x000fe40003fa5270 */
[----:B------:R-:W-:Y:S02]  /*07d0*/  SEL R11, RZ, 0x1, !P0 ;  /* 0x00000001ff0b7807 */ /* 0x000fe40004000000 */
[----:B------:R-:W-:Y:S02]  /*07e0*/  @P4 SEL R22, RZ, 0x1, P5 ;  /* 0x00000001ff164807 */ /* 0x000fe40002800000 */
[----:B------:R-:W-:Y:S02]  /*07f0*/  LOP3.LUT R0, R95, 0x7f, RZ, 0xc0, !PT ;  /* 0x0000007f5f007812 */ /* 0x000fe400078ec0ff */
[----:B------:R-:W-:Y:S01]  /*0800*/  LOP3.LUT R22, R22, R11, RZ, 0xc0, !PT ;  /* 0x0000000b16167212 */ /* 0x000fe200078ec0ff */
[----:B------:R1:W0:Y:S01]  /*0810*/  @!UP1 SYNCS.EXCH.64 URZ, [UR6+0x78], UR4 ;  /* 0x00007804063f95b2 */ /* 0x0002220008000100 */
[----:B------:R-:W-:Y:S01]  /*0820*/  NOP ;  /* 0x0000000000007918 */ /* 0x000fe20000000000 */
[----:B-12---:R-:W-:Y:S05]  /*0830*/  @!P2 BRA `(.L_x_3) ;  /* 0x000000000008a947 */ /* 0x006fea0003800000 */
[----:B0---4-:R-:W-:Y:S01]  /*0840*/  UCGABAR_ARV ;  /* 0x00000000000079c7 */ /* 0x011fe20008000000 */
[----:B------:R-:W-:Y:S05]  /*0850*/  BRA `(.L_x_4) ;  /* 0x0000000000047947 */ /* 0x000fea0003800000 */
.L_x_3:
[----:B0---4-:R-:W-:Y:S01]  /*0860*/  NOP ;  /* 0x0000000000007918 */ /* 0x011fe20000000000 */
.L_x_4:
[----:B------:R-:W0:Y:S01]  /*0870*/  LDC R2, c[0x0][0x65c] ;  /* 0x00019700ff027b82 */ /* 0x000e220000000800 */
[----:B------:R-:W-:Y:S02]  /*0880*/  IMAD.U32 R10, RZ, RZ, UR8 ;  /* 0x00000008ff0a7e24 */ /* 0x000fe4000f8e00ff */
[----:B------:R-:W-:Y:S01]  /*0890*/  IMAD.MOV.U32 R11, RZ, RZ, RZ ;  /* 0x000000ffff0b7224 */ /* 0x000fe200078e00ff */
[----:B0-----:R-:W-:-:S04]  /*08a0*/  ISETP.NE.AND P1, PT, R2, 0x1, PT ;  /* 0x000000010200780c */ /* 0x001fc80003f25270 */
[----:B------:R-:W-:-:S09]  /*08b0*/  P2R R5, PR, RZ, 0x2 ;  /* 0x00000002ff057803 */ /* 0x000fd20000000000 */
[----:B------:R-:W0:Y:S01]  /*08c0*/  @P1 LDC R17, c[0x0][0x10] ;  /* 0x00000400ff111b82 */ /* 0x000e220000000800 */
[----:B------:R-:W-:Y:S02]  /*08d0*/  @P1 IMAD.MOV.U32 R5, RZ, RZ, RZ ;  /* 0x000000ffff051224 */ /* 0x000fe400078e00ff */
[----:B------:R-:W-:-:S05]  /*08e0*/  @P1 IMAD.MOV.U32 R15, RZ, RZ, RZ ;  /* 0x000000ffff0f1224 */ /* 0x000fca00078e00ff */
[----:B------:R-:W1:Y:S01]  /*08f0*/  @!P1 LDC R13, c[0x0][0xc] ;  /* 0x00000300ff0d9b82 */ /* 0x000e620000000800 */
[----:B------:R-:W-:Y:S01]  /*0900*/  ULDC UR4, c[0x0][0xc] ;  /* 0x0000030000047ab9 */ /* 0x000fe20000000800 */
[----:B------:R-:W-:Y:S01]  /*0910*/  ULDC UR5, c[0x0][0x10] ;  /* 0x0000040000057ab9 */ /* 0x000fe20000000800 */
[----:B------:R-:W-:Y:S01]  /*0920*/  ULDC UR6, c[0x0][0x14] ;  /* 0x0000050000067ab9 */ /* 0x000fe20000000800 */
[----:B------:R-:W-:-:S04]  /*0930*/  UIMAD.WIDE.U32 UR4, UR4, UR5, URZ ;  /* 0x00000005040472a5 */ /* 0x000fc8000f8e003f */
[----:B------:R-:W-:Y:S02]  /*0940*/  UIMAD.WIDE.U32 UR36, UR4, UR6, URZ ;  /* 0x00000006042472a5 */ /* 0x000fe4000f8e003f */
[----:B------:R-:W-:-:S04]  /*0950*/  UIMAD UR42, UR5, UR6, URZ ;  /* 0x00000006052a72a4 */ /* 0x000fc8000f8e023f */
[----:B------:R-:W-:Y:S01]  /*0960*/  UIADD3 UR42, UR37, UR42, URZ ;  /* 0x0000002a252a7290 */ /* 0x000fe2000fffe03f */
[----:B0-----:R-:W-:-:S04]  /*0970*/  @P1 IMAD.WIDE.U32 R16, R17, UR8, R4 ;  /* 0x0000000811101c25 */ /* 0x001fc8000f8e0004 */
[----:B------:R-:W-:Y:S02]  /*0980*/  @P1 IMAD.IADD R17, R17, 0x1, R15 ;  /* 0x0000000111111824 */ /* 0x000fe400078e020f */
[----:B-1----:R-:W-:-:S04]  /*0990*/  @!P1 IMAD.WIDE.U32 R10, R4, R13, R10 ;  /* 0x0000000d040a9225 */ /* 0x002fc800078e000a */
[----:B------:R-:W-:Y:S02]  /*09a0*/  @!P1 IMAD.MOV.U32 R16, RZ, RZ, R10 ;  /* 0x000000ffff109224 */ /* 0x000fe400078e000a */
[----:B------:R-:W-:Y:S01]  /*09b0*/  @!P1 IMAD.MOV.U32 R17, RZ, RZ, R11 ;  /* 0x000000ffff119224 */ /* 0x000fe200078e000b */
[----:B------:R-:W-:Y:S06]  /*09c0*/  @!P2 BRA `(.L_x_5) ;  /* 0x00000000000ca947 */ /* 0x000fec0003800000 */
[----:B------:R-:W-:Y:S01]  /*09d0*/  UCGABAR_WAIT ;  /* 0x0000000000007dc7 */ /* 0x000fe20008000000 */
[----:B------:R-:W-:Y:S01]  /*09e0*/  CCTL.IVALL ;  /* 0x00000000ff00798f */ /* 0x000fe20002000000 */
[----:B------:R-:W-:Y:S05]  /*09f0*/  BRA `(.L_x_6) ;  /* 0x0000000000047947 */ /* 0x000fea0003800000 */
.L_x_5:
[----:B------:R-:W-:Y:S06]  /*0a00*/  BAR.SYNC.DEFER_BLOCKING 0x0 ;  /* 0x0000000000007b1d */ /* 0x000fec0000010000 */
.L_x_6:
[----:B------:R-:W-:Y:S05]  /*0a10*/  @!P3 BRA `(.L_x_7) ;  /* 0x0000005c00a8b947 */ /* 0x000fea0003800000 */
[----:B------:R-:W-:-:S13]  /*0a20*/  ISETP.GT.U32.AND P0, PT, R8, 0x1, PT ;  /* 0x000000010800780c */ /* 0x000fda0003f04070 */
[----:B------:R-:W-:Y:S05]  /*0a30*/  @P0 EXIT ;  /* 0x000000000000094d */ /* 0x000fea0003800000 */
[----:B------:R-:W-:Y:S01]  /*0a40*/  ULDC.64 UR4, c[0x0][0x650] ;  /* 0x0001940000047ab9 */ /* 0x000fe20000000a00 */
[----:B------:R-:W-:Y:S01]  /*0a50*/  PRMT R3, RZ, 0x7610, R3 ;  /* 0x00007610ff037816 */ /* 0x000fe20000000003 */
[----:B------:R-:W-:Y:S01]  /*0a60*/  IMAD.MOV.U32 R103, RZ, RZ, -0x1 ;  /* 0xffffffffff677424 */ /* 0x000fe200078e00ff */
[----:B------:R-:W-:Y:S01]  /*0a70*/  ISETP.GE.U32.AND P0, PT, R16, UR4, PT ;  /* 0x0000000410007c0c */ /* 0x000fe2000bf06070 */
[----:B------:R-:W-:Y:S02]  /*0a80*/  IMAD.MOV.U32 R100, RZ, RZ, -0x1 ;  /* 0xffffffffff647424 */ /* 0x000fe400078e00ff */
[----:B------:R-:W-:Y:S01]  /*0a90*/  IMAD.MOV.U32 R101, RZ, RZ, -0x1 ;  /* 0xffffffffff657424 */ /* 0x000fe200078e00ff */
[----:B------:R-:W-:-:S13]  /*0aa0*/  ISETP.GE.U32.AND.EX P0, PT, R17, UR5, PT, P0 ;  /* 0x0000000511007c0c */ /* 0x000fda000bf06100 */
[----:B------:R-:W-:Y:S05]  /*0ab0*/  @P0 BRA `(.L_x_8) ;  /* 0x0000000400280947 */ /* 0x000fea0003800000 */
[----:B------:R-:W0:Y:S01]  /*0ac0*/  LDC.64 R24, c[0x0][0x628] ;  /* 0x00018a00ff187b82 */ /* 0x000e220000000a00 */
[----:B------:R-:W-:Y:S02]  /*0ad0*/  IMAD.MOV.U32 R10, RZ, RZ, R16 ;  /* 0x000000ffff0a7224 */ /* 0x000fe400078e0010 */
[----:B------:R-:W-:-:S05]  /*0ae0*/  IMAD.MOV.U32 R11, RZ, RZ, R17 ;  /* 0x000000ffff0b7224 */ /* 0x000fca00078e0011 */
[----:B------:R-:W1:Y:S08]  /*0af0*/  LDC R8, c[0x0][0x630] ;  /* 0x00018c00ff087b82 */ /* 0x000e700000000800 */
[----:B------:R-:W2:Y:S01]  /*0b00*/  LDC.64 R26, c[0x0][0x620] ;  /* 0x00018800ff1a7b82 */ /* 0x000ea20000000a00 */
[----:B0-----:R-:W-:-:S04]  /*0b10*/  ISETP.NE.U32.AND P0, PT, R24, RZ, PT ;  /* 0x000000ff1800720c */ /* 0x001fc80003f05070 */
[----:B------:R-:W-:-:S13]  /*0b20*/  ISETP.NE.AND.EX P0, PT, R25, RZ, PT, P0 ;  /* 0x000000ff1900720c */ /* 0x000fda0003f05300 */
[----:B-12---:R-:W-:Y:S05]  /*0b30*/  @!P0 BRA `(.L_x_9) ;  /* 0x0000000000288947 */ /* 0x006fea0003800000 */
[----:B------:R-:W0:Y:S02]  /*0b40*/  LDC R3, c[0x0][0x634] ;  /* 0x00018d00ff037b82 */ /* 0x000e240000000800 */
[----:B0-----:R-:W-:-:S05]  /*0b50*/  IADD3 R3, P0, R16, R3, RZ ;  /* 0x0000000310037210 */ /* 0x001fca0007f1e0ff */
[----:B------:R-:W-:-:S04]  /*0b60*/  IMAD.X R21, RZ, RZ, R17, P0 ;  /* 0x000000ffff157224 */ /* 0x000fc800000e0611 */
[----:B------:R-:W-:-:S04]  /*0b70*/  IMAD.WIDE.U32 R10, R21, R24, RZ ;  /* 0x00000018150a7225 */ /* 0x000fc800078e00ff */
[----:B------:R-:W-:-:S04]  /*0b80*/  IMAD.WIDE.U32 R12, P0, R3, R25, R10 ;  /* 0x00000019030c7225 */ /* 0x000fc8000780000a */
[----:B------:R-:W-:-:S04]  /*0b90*/  IMAD.WIDE.U32 R10, R3, R24, RZ ;  /* 0x00000018030a7225 */ /* 0x000fc800078e00ff */
[----:B------:R-:W-:Y:S01]  /*0ba0*/  IMAD.X R15, RZ, RZ, RZ, P0 ;  /* 0x000000ffff0f7224 */ /* 0x000fe200000e06ff */
[----:B------:R-:W-:Y:S01]  /*0bb0*/  IADD3 RZ, P0, R11, R12, RZ ;  /* 0x0000000c0bff7210 */ /* 0x000fe20007f1e0ff */
[----:B------:R-:W-:-:S04]  /*0bc0*/  IMAD.MOV.U32 R14, RZ, RZ, R13 ;  /* 0x000000ffff0e7224 */ /* 0x000fc800078e000d */
[----:B------:R-:W-:-:S08]  /*0bd0*/  IMAD.WIDE.U32.X R10, R21, R25, R14, P0 ;  /* 0x00000019150a7225 */ /* 0x000fd000000e040e */
.L_x_9:
[----:B------:R-:W0:Y:S01]  /*0be0*/  LDC.64 R30, c[0x0][0x640] ;  /* 0x00019000ff1e7b82 */ /* 0x000e220000000a00 */
[-CC-:B------:R-:W-:Y:S01]  /*0bf0*/  SHF.R.U64 R101, R10, R8.reuse, R11.reuse ;  /* 0x000000080a657219 */ /* 0x180fe2000000120b */
[----:B------:R-:W-:Y:S01]  /*0c00*/  IMAD R29, R9, R23, R4 ;  /* 0x00000017091d7224 */ /* 0x000fe200078e0204 */
[----:B------:R-:W-:Y:S01]  /*0c10*/  SHF.R.U32.HI R3, RZ, R8, R11 ;  /* 0x00000008ff037219 */ /* 0x000fe2000001160b */
[----:B------:R-:W-:Y:S01]  /*0c20*/  IMAD.MOV.U32 R23, RZ, RZ, 0x1 ;  /* 0x00000001ff177424 */ /* 0x000fe200078e00ff */
[----:B------:R-:W-:-:S03]  /*0c30*/  IADD3 R5, P0, RZ, -R101, RZ ;  /* 0x80000065ff057210 */ /* 0x000fc60007f1e0ff */
[----:B------:R-:W1:Y:S02]  /*0c40*/  LDC R12, c[0x0][0x618] ;  /* 0x00018600ff0c7b82 */ /* 0x000e640000000800 */
[----:B------:R-:W-:Y:S02]  /*0c50*/  IMAD.X R3, RZ, RZ, ~R3, P0 ;  /* 0x000000ffff037224 */ /* 0x000fe400000e0e03 */
[----:B------:R-:W-:-:S04]  /*0c60*/  IMAD.WIDE.U32 R10, R5, R26, R16 ;  /* 0x0000001a050a7225 */ /* 0x000fc800078e0010 */
[----:B------:R-:W2:Y:S01]  /*0c70*/  LDC R20, c[0x0][0x608] ;  /* 0x00018200ff147b82 */ /* 0x000ea20000000800 */
[----:B------:R-:W-:Y:S02]  /*0c80*/  IMAD R8, R3, R26, RZ ;  /* 0x0000001a03087224 */ /* 0x000fe400078e02ff */
[----:B------:R-:W-:Y:S02]  /*0c90*/  IMAD.MOV.U32 R3, RZ, RZ, -0x1 ;  /* 0xffffffffff037424 */ /* 0x000fe400078e00ff */
[----:B------:R-:W-:-:S03]  /*0ca0*/  IMAD R5, R5, R27, R8 ;  /* 0x0000001b05057224 */ /* 0x000fc600078e0208 */
[----:B------:R-:W3:Y:S01]  /*0cb0*/  LDC R28, c[0x0][0x658] ;  /* 0x00019600ff1c7b82 */ /* 0x000ee20000000800 */
[----:B------:R-:W-:Y:S01]  /*0cc0*/  IMAD.IADD R5, R11, 0x1, R5 ;  /* 0x000000010b057824 */ /* 0x000fe200078e0205 */
[----:B0-----:R-:W-:-:S04]  /*0cd0*/  ISETP.NE.U32.AND P0, PT, R30, RZ, PT ;  /* 0x000000ff1e00720c */ /* 0x001fc80003f05070 */
[----:B------:R-:W-:Y:S02]  /*0ce0*/  ISETP.NE.AND.EX P0, PT, R31, RZ, PT, P0 ;  /* 0x000000ff1f00720c */ /* 0x000fe40003f05300 */
[----:B------:R-:W0:Y:S01]  /*0cf0*/  LDC R24, c[0x0][0x600] ;  /* 0x00018000ff187b82 */ /* 0x000e220000000800 */
[-CC-:B-1----:R-:W-:Y:S02]  /*0d00*/  SHF.R.U64 R14, R10, R12.reuse, R5.reuse ;  /* 0x0000000c0a0e7219 */ /* 0x182fe40000001205 */
[----:B------:R-:W-:-:S05]  /*0d10*/  SHF.R.U32.HI R5, RZ, R12, R5 ;  /* 0x0000000cff057219 */ /* 0x000fca0000011605 */
[----:B------:R-:W1:Y:S01]  /*0d20*/  LDC R15, c[0x0][0x648] ;  /* 0x00019200ff0f7b82 */ /* 0x000e620000000800 */
[-CC-:B--2---:R-:W-:Y:S02]  /*0d30*/  SHF.R.U64 R27, R14, R20.reuse, R5.reuse ;  /* 0x000000140e1b7219 */ /* 0x184fe40000001205 */
[----:B------:R-:W-:-:S05]  /*0d40*/  SHF.R.U32.HI R5, RZ, R20, R5 ;  /* 0x00000014ff057219 */ /* 0x000fca0000011605 */
[----:B------:R-:W2:Y:S01]  /*0d50*/  LDC R21, c[0x0][0x638] ;  /* 0x00018e00ff157b82 */ /* 0x000ea20000000800 */
[-CC-:B---3--:R-:W-:Y:S02]  /*0d60*/  SHF.R.U64 R20, R27, R28.reuse, R5.reuse ;  /* 0x0000001c1b147219 */ /* 0x188fe40000001205 */
[-C--:B------:R-:W-:Y:S02]  /*0d70*/  SHF.L.U32 R3, R3, R28.reuse, RZ ;  /* 0x0000001c03037219 */ /* 0x080fe400000006ff */
[----:B------:R-:W-:Y:S01]  /*0d80*/  SHF.R.U32.HI R5, RZ, R28, R5 ;  /* 0x0000001cff057219 */ /* 0x000fe20000011605 */
[----:B------:R-:W-:Y:S01]  /*0d90*/  IMAD.MOV.U32 R4, RZ, RZ, R20 ;  /* 0x000000ffff047224 */ /* 0x000fe200078e0014 */
[----:B------:R-:W-:Y:S01]  /*0da0*/  LOP3.LUT R12, RZ, R3, RZ, 0x33, !PT ;  /* 0x00000003ff0c7212 */ /* 0x000fe200078e33ff */
[----:B------:R-:W3:Y:S01]  /*0db0*/  LDC R25, c[0x0][0x610] ;  /* 0x00018400ff197b82 */ /* 0x000ee20000000800 */
[----:B------:R-:W-:Y:S05]  /*0dc0*/  @!P0 BRA `(.L_x_10) ;  /* 0x0000000000288947 */ /* 0x000fea0003800000 */
[----:B------:R-:W4:Y:S02]  /*0dd0*/  LDC R3, c[0x0][0x64c] ;  /* 0x00019300ff037b82 */ /* 0x000f240000000800 */
[----:B----4-:R-:W-:-:S05]  /*0de0*/  IADD3 R3, P0, R20, R3, RZ ;  /* 0x0000000314037210 */ /* 0x010fca0007f1e0ff */
        /* <DEDUP_REMOVED lines=8> */
.L_x_10:
[----:B-1----:R-:W-:Y:S01]  /*0e70*/  SHF.R.U64 R4, R4, R15, R5 ;  /* 0x0000000f04047219 */ /* 0x002fe20000001205 */
[----:B0-----:R-:W-:Y:S01]  /*0e80*/  VIADD R5, R24, 0xffffffff ;  /* 0xffffffff18057836 */ /* 0x001fe20000000000 */
[----:B------:R-:W-:Y:S02]  /*0e90*/  SHF.L.U32 R3, R23, R28, RZ ;  /* 0x0000001c17037219 */ /* 0x000fe400000006ff */
[----:B------:R-:W-:Y:S01]  /*0ea0*/  LOP3.LUT R12, R27, R12, RZ, 0xc0, !PT ;  /* 0x0000000c1b0c7212 */ /* 0x000fe200078ec0ff */
[----:B------:R-:W-:Y:S01]  /*0eb0*/  IMAD.MOV R8, RZ, RZ, -R4 ;  /* 0x000000ffff087224 */ /* 0x000fe200078e0a04 */
[----:B------:R-:W-:Y:S02]  /*0ec0*/  SEL R6, R6, R29, !P1 ;  /* 0x0000001d06067207 */ /* 0x000fe40004800000 */
[----:B------:R-:W-:Y:S01]  /*0ed0*/  LOP3.LUT R5, R14, R5, RZ, 0xc0, !PT ;  /* 0x000000050e057212 */ /* 0x000fe200078ec0ff */
[----:B------:R-:W-:Y:S02]  /*0ee0*/  IMAD R9, R3, R4, R12 ;  /* 0x0000000403097224 */ /* 0x000fe400078e020c */
[----:B--2---:R-:W-:-:S02]  /*0ef0*/  IMAD R3, R8, R21, R20 ;  /* 0x0000001508037224 */ /* 0x004fc400078e0214 */
[----:B---3--:R-:W-:Y:S02]  /*0f00*/  IMAD R6, R9, R25, R6 ;  /* 0x0000001909067224 */ /* 0x008fe400078e0206 */
[----:B------:R-:W-:Y:S02]  /*0f10*/  IMAD R103, R3, R24, R5 ;  /* 0x0000001803677224 */ /* 0x000fe400078e0205 */
[----:B------:R-:W-:-:S03]  /*0f20*/  IMAD.MOV.U32 R4, RZ, RZ, 0x1 ;  /* 0x00000001ff047424 */ /* 0x000fc600078e00ff */
[----:B------:R-:W-:Y:S02]  /*0f30*/  SEL R100, R103, R6, !P1 ;  /* 0x0000000667647207 */ /* 0x000fe40004800000 */
[----:B------:R-:W-:Y:S02]  /*0f40*/  PRMT R3, R4, 0x7610, R3 ;  /* 0x0000761004037816 */ /* 0x000fe40000000003 */
[----:B------:R-:W-:-:S07]  /*0f50*/  SEL R103, R6, R103, !P1 ;  /* 0x0000006706677207 */ /* 0x000fce0004800000 */
.L_x_8:
[----:B------:R-:W-:-:S08]  /*0f60*/  NOP ;  /* 0x0000000000007918 */ /* 0x000fd00000000000 */
[----:B------:R-:W0:Y:S02]  /*0f70*/  USETMAXREG.TRY_ALLOC.CTAPOOL UP0, 0xe8 ;  /* 0x000000e8000079c8 */ /* 0x000e240008000600 */
[----:B0-----:R-:W-:-:S13]  /*0f80*/  PLOP3.LUT P0, PT, PT, PT, UP0, 0x80, 0x0 ;  /* 0x000000000000781c */ /* 0x001fda0003f0f008 */
[----:B------:R-:W-:Y:S05]  /*0f90*/  @!P0 BRA `(.L_x_8) ;  /* 0xfffffffc00f08947 */ /* 0x000fea000383ffff */
[----:B------:R-:W-:Y:S01]  /*0fa0*/  ULDC.64 UR4, c[0x0][0x598] ;  /* 0x0001660000047ab9 */ /* 0x000fe20000000a00 */
[----:B------:R-:W-:Y:S01]  /*0fb0*/  ULDC.64 UR38, c[0x0][0x208] ;  /* 0x0000820000267ab9 */ /* 0x000fe20000000a00 */
[----:B------:R-:W-:-:S04]  /*0fc0*/  ISETP.NE.U32.AND P0, PT, RZ, UR4, PT ;  /* 0x00000004ff007c0c */ /* 0x000fc8000bf05070 */
[----:B------:R-:W-:-:S13]  /*0fd0*/  ISETP.NE.AND.EX P0, PT, RZ, UR5, PT, P0 ;  /* 0x00000005ff007c0c */ /* 0x000fda000bf05300 */
[----:B------:R-:W-:Y:S05]  /*0fe0*/  @!P0 BRA `(.L_x_11) ;  /* 0x00000000001c8947 */ /* 0x000fea0003800000 */
[----:B------:R-:W0:Y:S02]  /*0ff0*/  LDC.64 R4, c[0x0][0x598] ;  /* 0x00016600ff047b82 */ /* 0x000e240000000a00 */
[----:B0-----:R-:W2:Y:S02]  /*1000*/  LDG.E.64 R4, desc[UR38][R4.64] ;  /* 0x0000002604047981 */ /* 0x001ea4000c1e1b00 */
[----:B--2---:R-:W-:-:S04]  /*1010*/  ISETP.NE.U32.AND P0, PT, R4, RZ, PT ;  /* 0x000000ff0400720c */ /* 0x004fc80003f05070 */
[----:B------:R-:W-:-:S13]  /*1020*/  ISETP.NE.AND.EX P0, PT, R5, RZ, PT, P0 ;  /* 0x000000ff0500720c */ /* 0x000fda0003f05300 */
[----:B------:R-:W-:Y:S05]  /*1030*/  @!P0 BRA `(.L_x_11) ;  /* 0x0000000000088947 */ /* 0x000fea0003800000 */
[----:B------:R0:W5:Y:S01]  /*1040*/  LD.E R23, desc[UR38][R4.64] ;  /* 0x0000002604177980 */ /* 0x000162000c101900 */
[----:B------:R-:W-:Y:S05]  /*1050*/  BRA `(.L_x_12) ;  /* 0x0000000000247947 */ /* 0x000fea0003800000 */
.L_x_11:
[----:B------:R-:W-:Y:S02]  /*1060*/  ULDC.64 UR4, c[0x0][0x588] ;  /* 0x0001620000047ab9 */ /* 0x000fe40000000a00 */
[----:B------:R-:W-:-:S04]  /*1070*/  ISETP.NE.U32.AND P0, PT, RZ, UR4, PT ;  /* 0x00000004ff007c0c */ /* 0x000fc8000bf05070 */
[----:B------:R-:W-:-:S13]  /*1080*/  ISETP.NE.AND.EX P0, PT, RZ, UR5, PT, P0 ;  /* 0x00000005ff007c0c */ /* 0x000fda000bf05300 */
[----:B------:R-:W-:Y:S05]  /*1090*/  @!P0 BRA `(.L_x_13) ;  /* 0x00000000000c8947 */ /* 0x000fea0003800000 */
[----:B------:R-:W0:Y:S02]  /*10a0*/  LDC.64 R4, c[0x0][0x588] ;  /* 0x00016200ff047b82 */ /* 0x000e240000000a00 */
[----:B0-----:R1:W5:Y:S01]  /*10b0*/  LDG.E R23, desc[UR38][R4.64] ;  /* 0x0000002604177981 */ /* 0x001362000c1e1900 */
[----:B------:R-:W-:Y:S05]  /*10c0*/  BRA `(.L_x_12) ;  /* 0x0000000000087947 */ /* 0x000fea0003800000 */
.L_x_13:
[----:B------:R-:W-:Y:S02]  /*10d0*/  ULDC UR4, c[0x0][0x580] ;  /* 0x0001600000047ab9 */ /* 0x000fe40000000800 */
[----:B------:R-:W-:-:S07]  /*10e0*/  IMAD.U32 R23, RZ, RZ, UR4 ;  /* 0x00000004ff177e24 */ /* 0x000fce000f8e00ff */
.L_x_12:
[----:B------:R-:W-:Y:S02]  /*10f0*/  ULDC.64 UR4, c[0x0][0x5a0] ;  /* 0x0001680000047ab9 */ /* 0x000fe40000000a00 */
[----:B------:R-:W-:-:S04]  /*1100*/  ISETP.NE.U32.AND P0, PT, RZ, UR4, PT ;  /* 0x00000004ff007c0c */ /* 0x000fc8000bf05070 */
[----:B------:R-:W-:-:S13]  /*1110*/  ISETP.NE.AND.EX P0, PT, RZ, UR5, PT, P0 ;  /* 0x00000005ff007c0c */ /* 0x000fda000bf05300 */
[----:B------:R-:W-:Y:S05]  /*1120*/  @!P0 BRA `(.L_x_14) ;  /* 0x00000000001c8947 */ /* 0x000fea0003800000 */
[----:B01----:R-:W0:Y:S02]  /*1130*/  LDC.64 R4, c[0x0][0x5a0] ;  /* 0x00016800ff047b82 */ /* 0x003e240000000a00 */
[----:B0-----:R-:W2:Y:S02]  /*1140*/  LDG.E.64 R4, desc[UR38][R4.64] ;  /* 0x0000002604047981 */ /* 0x001ea4000c1e1b00 */
[----:B--2---:R-:W-:-:S04]  /*1150*/  ISETP.NE.U32.AND P0, PT, R4, RZ, PT ;  /* 0x000000ff0400720c */ /* 0x004fc80003f05070 */
[----:B------:R-:W-:-:S13]  /*1160*/  ISETP.NE.AND.EX P0, PT, R5, RZ, PT, P0 ;  /* 0x000000ff0500720c */ /* 0x000fda0003f05300 */
[----:B------:R-:W-:Y:S05]  /*1170*/  @!P0 BRA `(.L_x_14) ;  /* 0x0000000000088947 */ /* 0x000fea0003800000 */
[----:B------:R0:W5:Y:S01]  /*1180*/  LD.E R90, desc[UR38][R4.64] ;  /* 0x00000026045a7980 */ /* 0x000162000c101900 */
[----:B------:R-:W-:Y:S05]  /*1190*/  BRA `(.L_x_15) ;  /* 0x0000000000247947 */ /* 0x000fea0003800000 */
.L_x_14:
[----:B------:R-:W-:Y:S02]  /*11a0*/  ULDC.64 UR4, c[0x0][0x590] ;  /* 0x0001640000047ab9 */ /* 0x000fe40000000a00 */
[----:B------:R-:W-:-:S04]  /*11b0*/  ISETP.NE.U32.AND P0, PT, RZ, UR4, PT ;  /* 0x00000004ff007c0c */ /* 0x000fc8000bf05070 */
[----:B------:R-:W-:-:S13]  /*11c0*/  ISETP.NE.AND.EX P0, PT, RZ, UR5, PT, P0 ;  /* 0x00000005ff007c0c */ /* 0x000fda000bf05300 */
[----:B------:R-:W-:Y:S05]  /*11d0*/  @!P0 BRA `(.L_x_16) ;  /* 0x00000000000c8947 */ /* 0x000fea0003800000 */
[----:B------:R-:W2:Y:S02]  /*11e0*/  LDC.64 R90, c[0x0][0x590] ;  /* 0x00016400ff5a7b82 */ /* 0x000ea40000000a00 */
[----:B--2---:R2:W5:Y:S01]  /*11f0*/  LDG.E R90, desc[UR38][R90.64] ;  /* 0x000000265a5a7981 */ /* 0x004562000c1e1900 */
[----:B------:R-:W-:Y:S05]  /*1200*/  BRA `(.L_x_15) ;  /* 0x0000000000087947 */ /* 0x000fea0003800000 */
.L_x_16:
[----:B------:R-:W-:Y:S02]  /*1210*/  ULDC UR4, c[0x0][0x584] ;  /* 0x0001610000047ab9 */ /* 0x000fe40000000800 */
[----:B------:R-:W-:-:S07]  /*1220*/  IMAD.U32 R90, RZ, RZ, UR4 ;  /* 0x00000004ff5a7e24 */ /* 0x000fce000f8e00ff */
.L_x_15:
[----:B------:R-:W-:-:S13]  /*1230*/  LOP3.LUT P0, RZ, R3, 0xff, RZ, 0xc0, !PT ;  /* 0x000000ff03ff7812 */ /* 0x000fda000780c0ff */
[----:B------:R-:W-:Y:S05]  /*1240*/  @!P0 EXIT ;  /* 0x000000000000894d */ /* 0x000fea0003800000 */
[----:B------:R-:W3:Y:S01]  /*1250*/  LDC R93, c[0x0][0x658] ;  /* 0x00019600ff5d7b82 */ /* 0x000ee20000000800 */
[----:B------:R-:W-:Y:S01]  /*1260*/  LOP3.LUT R7, R7, 0x1, RZ, 0xc0, !PT ;  /* 0x0000000107077812 */ /* 0x000fe200078ec0ff */
[----:B------:R-:W-:Y:S01]  /*1270*/  ULDC.64 UR6, c[0x0][0x288] ;  /* 0x0000a20000067ab9 */ /* 0x000fe20000000a00 */
[----:B------:R-:W-:Y:S01]  /*1280*/  SHF.R.U32.HI R3, RZ, 0x2, R95 ;  /* 0x00000002ff037819 */ /* 0x000fe2000001165f */
[----:B------:R-:W-:Y:S01]  /*1290*/  UIADD3 UR4, UR7, 0x3f, URZ ;  /* 0x0000003f07047890 */ /* 0x000fe2000fffe03f */
[----:B------:R-:W-:Y:S01]  /*12a0*/  SHF.R.U32.HI R0, RZ, 0x1, R0 ;  /* 0x00000001ff007819 */ /* 0x000fe20000011600 */
[----:B------:R-:W-:Y:S01]  /*12b0*/  IMAD.SHL.U32 R88, R7, 0x40, RZ ;  /* 0x0000004007587824 */ /* 0x000fe200078e00ff */
[----:B------:R-:W-:Y:S01]  /*12c0*/  LOP3.LUT R3, R3, 0x7, RZ, 0xc0, !PT ;  /* 0x0000000703037812 */ /* 0x000fe200078ec0ff */
[----:B------:R-:W4:Y:S01]  /*12d0*/  LDC.64 R8, c[0x0][0x5c8] ;  /* 0x00017200ff087b82 */ /* 0x000f220000000a00 */
[----:B------:R-:W-:Y:S01]  /*12e0*/  USHF.R.S32.HI UR5, URZ, 0x1f, UR4 ;  /* 0x0000001f3f057899 */ /* 0x000fe20008011404 */
[----:B------:R-:W-:Y:S01]  /*12f0*/  LOP3.LUT R0, R0, 0x30, RZ, 0xc0, !PT ;  /* 0x0000003000007812 */ /* 0x000fe200078ec0ff */
[----:B------:R-:W-:Y:S01]  /*1300*/  IMAD.MOV.U32 R6, RZ, RZ, 0x1 ;  /* 0x00000001ff067424 */ /* 0x000fe200078e00ff */
[--C-:B------:R-:W-:Y:S01]  /*1310*/  LOP3.LUT R88, R88, 0x40, R3.reuse, 0xe2, !PT ;  /* 0x0000004058587812 */ /* 0x100fe200078ee203 */
[----:B------:R-:W-:Y:S01]  /*1320*/  ULEA.HI UR5, UR5, UR4, URZ, 0x6 ;  /* 0x0000000405057291 */ /* 0x000fe2000f8f303f */
[-C--:B01----:R-:W-:Y:S01]  /*1330*/  IADD3 R4, RZ, -R0.reuse, -R3 ;  /* 0x80000000ff047210 */ /* 0x083fe20007ffe803 */
[----:B------:R-:W-:Y:S01]  /*1340*/  IMAD.U32 R5, RZ, RZ, UR6 ;  /* 0x00000006ff057e24 */ /* 0x000fe2000f8e00ff */
[----:B------:R-:W0:Y:S01]  /*1350*/  LDC R97, c[0x0][0x600] ;  /* 0x00018000ff617b82 */ /* 0x000e220000000800 */
[----:B------:R-:W-:Y:S01]  /*1360*/  LOP3.LUT R88, R88, R0, RZ, 0xfc, !PT ;  /* 0x0000000058587212 */ /* 0x000fe200078efcff */
[----:B------:R-:W-:Y:S01]  /*1370*/  IMAD.MOV.U32 R0, RZ, RZ, -0x1 ;  /* 0xffffffffff007424 */ /* 0x000fe200078e00ff */
[----:B------:R-:W-:Y:S01]  /*1380*/  USHF.R.S32.HI UR43, URZ, 0x6, UR5 ;  /* 0x000000063f2b7899 */ /* 0x000fe20008011405 */
[----:B------:R-:W-:Y:S01]  /*1390*/  LOP3.LUT R94, R95, 0x3, RZ, 0xc0, !PT ;  /* 0x000000035f5e7812 */ /* 0x000fe200078ec0ff */
[----:B------:R-:W-:Y:S01]  /*13a0*/  IMAD R4, R7, -0x40, R4 ;  /* 0xffffffc007047824 */ /* 0x000fe200078e0204 */
[C---:B------:R-:W-:Y:S01]  /*13b0*/  LOP3.LUT R96, R95.reuse, 0x80, RZ, 0xc0, !PT ;  /* 0x000000805f607812 */ /* 0x040fe200078ec0ff */
[----:B------:R-:W-:Y:S01]  /*13c0*/  UISETP.LT.AND UP0, UPT, UR43, 0x1, UPT ;  /* 0x000000012b00788c */ /* 0x000fe2000bf01270 */
[-C--:B---3--:R-:W-:Y:S01]  /*13d0*/  SHF.L.U32 R0, R0, R93.reuse, RZ ;  /* 0x0000005d00007219 */ /* 0x088fe200000006ff */
[----:B------:R-:W-:Y:S01]  /*13e0*/  ULDC UR4, c[0x0][0x284] ;  /* 0x0000a10000047ab9 */ /* 0x000fe20000000800 */
[----:B------:R-:W-:Y:S01]  /*13f0*/  IMAD R94, R94, -0x2, R5 ;  /* 0xfffffffe5e5e7824 */ /* 0x000fe200078e0205 */
[----:B------:R-:W-:Y:S01]  /*1400*/  USEL UR44, UR43, 0x1, UP0 ;  /* 0x000000012b2c7887 */ /* 0x000fe20008000000 */
[----:B------:R-:W-:Y:S01]  /*1410*/  SHF.L.U32 R93, R6, R93, RZ ;  /* 0x0000005d065d7219 */ /* 0x000fe200000006ff */
[----:B------:R-:W-:Y:S01]  /*1420*/  IMAD.SHL.U32 R95, R95, 0x2, RZ ;  /* 0x000000025f5f7824 */ /* 0x000fe200078e00ff */
[----:B------:R-:W-:Y:S01]  /*1430*/  LOP3.LUT R102, R18, 0x1, RZ, 0xfc, !PT ;  /* 0x0000000112667812 */ /* 0x000fe200078efcff */
[----:B------:R-:W-:Y:S01]  /*1440*/  VIADD R99, R4, UR4 ;  /* 0x0000000404637c36 */ /* 0x000fe20008000000 */
[C---:B----4-:R-:W-:Y:S01]  /*1450*/  SHF.L.U64.HI R92, R8.reuse, 0x3, R9 ;  /* 0x00000003085c7819 */ /* 0x050fe20000010209 */
[----:B--2---:R-:W-:Y:S01]  /*1460*/  IMAD.SHL.U32 R91, R8, 0x8, RZ ;  /* 0x00000008085b7824 */ /* 0x004fe200078e00ff */
[----:B------:R-:W-:Y:S01]  /*1470*/  SHF.R.U32.HI R96, RZ, 0x7, R96 ;  /* 0x00000007ff607819 */ /* 0x000fe20000011660 */
[----:B------:R-:W-:Y:S01]  /*1480*/  IMAD.MOV.U32 R89, RZ, RZ, RZ ;  /* 0x000000ffff597224 */ /* 0x000fe200078e00ff */
[----:B------:R-:W-:Y:S01]  /*1490*/  LOP3.LUT R98, RZ, R0, RZ, 0x33, !PT ;  /* 0x00000000ff627212 */ /* 0x000fe200078e33ff */
[----:B------:R-:W-:Y:S01]  /*14a0*/  UIADD3 UR44, UR43, -UR44, URZ ;  /* 0x8000002c2b2c7290 */ /* 0x000fe2000fffe03f */
[----:B------:R-:W-:Y:S01]  /*14b0*/  UMOV UR40, URZ ;  /* 0x0000003f00287c82 */ /* 0x000fe20008000000 */
[----:B0-----:R-:W-:Y:S01]  /*14c0*/  VIADD R97, R97, 0xffffffff ;  /* 0xffffffff61617836 */ /* 0x001fe20000000000 */
[----:B------:R-:W-:-:S09]  /*14d0*/  UMOV UR41, URZ ;  /* 0x0000003f00297c82 */ /* 0x000fd20008000000 */
.L_x_162:
[----:B0-----:R-:W0:Y:S01]  /*14e0*/  SHFL.IDX PT, R0, R96, RZ, 0x1f ;  /* 0x00001fff60007589 */ /* 0x001e2200000e0000 */
[----:B-1----:R-:W1:Y:S01]  /*14f0*/  S2UR UR7, SR_CgaCtaId ;  /* 0x00000000000779c3 */ /* 0x002e620000008800 */
[----:B------:R-:W-:Y:S01]  /*1500*/  UMOV UR6, 0x400 ;  /* 0x0000040000067882 */ /* 0x000fe20000000000 */
[----:B0-----:R-:W-:Y:S01]  /*1510*/  R2UR UR4, R0 ;  /* 0x00000000000472ca */ /* 0x001fe200000e0000 */
[----:B-1----:R-:W-:-:S12]  /*1520*/  ULEA UR6, UR7, UR6, 0x18 ;  /* 0x0000000607067291 */ /* 0x002fd8000f8ec03f */
[----:B------:R-:W-:-:S04]  /*1530*/  ULEA.HI UR5, UR4, UR4, URZ, 0x1 ;  /* 0x0000000404057291 */ /* 0x000fc8000f8f083f */
[----:B------:R-:W-:-:S04]  /*1540*/  ULOP3.LUT UR5, UR5, 0x7fffe, URZ, 0xc0, !UPT ;  /* 0x0007fffe05057892 */ /* 0x000fc8000f8ec03f */
[----:B------:R-:W-:-:S03]  /*1550*/  UIADD3 UR5, UR4, -UR5, URZ ;  /* 0x8000000504057290 */ /* 0x000fc6000fffe03f */
[----:B------:R-:W-:Y:S01]  /*1560*/  ULDC UR4, c[0x0][0x28c] ;  /* 0x0000a30000047ab9 */ /* 0x000fe20000000800 */
[----:B------:R-:W-:Y:S01]  /*1570*/  ULEA UR5, UR5, UR6, 0xd ;  /* 0x0000000605057291 */ /* 0x000fe2000f8e683f */
[----:B------:R-:W-:-:S03]  /*1580*/  ISETP.LT.AND P0, PT, RZ, UR4, PT ;  /* 0x00000004ff007c0c */ /* 0x000fc6000bf01270 */
[----:B------:R-:W-:-:S04]  /*1590*/  UIADD3 UR5, UR5, 0x180, URZ ;  /* 0x0000018005057890 */ /* 0x000fc8000fffe03f */
[----:B------:R-:W-:-:S04]  /*15a0*/  USHF.R.U32.HI UR5, URZ, 0x4, UR5 ;  /* 0x000000043f057899 */ /* 0x000fc80008011605 */
[----:B------:R-:W-:-:S04]  /*15b0*/  ULOP3.LUT UR5, UR5, 0x3fff, URZ, 0xc0, !UPT ;  /* 0x00003fff05057892 */ /* 0x000fc8000f8ec03f */
[----:B------:R-:W-:Y:S01]  /*15c0*/  ULOP3.LUT UR45, UR5, 0x10000, URZ, 0xfc, !UPT ;  /* 0x00010000052d7892 */ /* 0x000fe2000f8efc3f */
[----:B--2345:R-:W-:Y:S11]  /*15d0*/  @P0 BRA `(.L_x_17) ;  /* 0x0000000000400947 */ /* 0x03cff60003800000 */
[----:B------:R-:W-:Y:S01]  /*15e0*/  MOV R0, 0x0 ;  /* 0x0000000000007802 */ /* 0x000fe20000000f00 */
[----:B------:R-:W-:Y:S01]  /*15f0*/  ULDC.64 UR4, c[0x4][0x68] ;  /* 0x01001a0000047ab9 */ /* 0x000fe20000000a00 */
[----:B------:R-:W-:Y:S01]  /*1600*/  ULDC.64 UR6, c[0x4][0x8] ;  /* 0x0100020000067ab9 */ /* 0x000fe20000000a00 */
[----:B------:R-:W-:Y:S01]  /*1610*/  IMAD.U32 R4, RZ, RZ, UR4 ;  /* 0x00000004ff047e24 */ /* 0x000fe2000f8e00ff */
[----:B------:R0:W1:Y:S01]  /*1620*/  LDC.64 R14, c[0x4][R0] ;  /* 0x01000000000e7b82 */ /* 0x0000620000000a00 */
[----:B------:R-:W-:Y:S01]  /*1630*/  IMAD.U32 R5, RZ, RZ, UR5 ;  /* 0x00000005ff057e24 */ /* 0x000fe2000f8e00ff */
[----:B------:R-:W-:Y:S01]  /*1640*/  ULDC.64 UR4, c[0x4][0x70] ;  /* 0x01001c0000047ab9 */ /* 0x000fe20000000a00 */
[----:B------:R-:W-:Y:S02]  /*1650*/  IMAD.U32 R10, RZ, RZ, UR6 ;  /* 0x00000006ff0a7e24 */ /* 0x000fe4000f8e00ff */
[----:B------:R-:W-:Y:S02]  /*1660*/  IMAD.U32 R6, RZ, RZ, UR4 ;  /* 0x00000004ff067e24 */ /* 0x000fe4000f8e00ff */
[----:B------:R-:W-:-:S02]  /*1670*/  IMAD.U32 R7, RZ, RZ, UR5 ;  /* 0x00000005ff077e24 */ /* 0x000fc4000f8e00ff */
[----:B------:R-:W-:Y:S02]  /*1680*/  IMAD.U32 R11, RZ, RZ, UR7 ;  /* 0x00000007ff0b7e24 */ /* 0x000fe4000f8e00ff */
[----:B------:R-:W-:Y:S02]  /*1690*/  IMAD.MOV.U32 R8, RZ, RZ, 0x1e1 ;  /* 0x000001e1ff087424 */ /* 0x000fe400078e00ff */
[----:B------:R-:W-:Y:S02]  /*16a0*/  IMAD.MOV.U32 R12, RZ, RZ, 0x1 ;  /* 0x00000001ff0c7424 */ /* 0x000fe400078e00ff */
[----:B0-----:R-:W-:-:S07]  /*16b0*/  IMAD.MOV.U32 R13, RZ, RZ, RZ ;  /* 0x000000ffff0d7224 */ /* 0x001fce00078e00ff */
[----:B------:R-:W-:-:S07]  /*16c0*/  LEPC R20, `(.L_x_17) ;  /* 0x000000001014794e */ /* 0x000fce0000000000 */
[----:B-1---5:R-:W-:Y:S05]  /*16d0*/  CALL.ABS.NOINC R14 ;  /* 0x000000000e007343 */ /* 0x022fea0003c00000 */
.L_x_17:
[----:B------:R-:W-:-:S13]  /*16e0*/  ISETP.NE.AND P0, PT, R102, 0x3, PT ;  /* 0x000000036600780c */ /* 0x000fda0003f05270 */
[----:B------:R-:W-:Y:S05]  /*16f0*/  @!P0 BRA `(.L_x_18) ;  /* 0x0000000000048947 */ /* 0x000fea0003800000 */
[----:B------:R-:W-:Y:S01]  /*1700*/  BPT.TRAP 0x1 ;  /* 0x000000040000795c */ /* 0x000fe20000300000 */
.L_x_18:
[----:B------:R-:W0:Y:S01]  /*1710*/  S2UR UR5, SR_CgaCtaId ;  /* 0x00000000000579c3 */ /* 0x000e220000008800 */
[----:B------:R-:W-:Y:S01]  /*1720*/  UMOV UR4, 0x400 ;  /* 0x0000040000047882 */ /* 0x000fe20000000000 */
[----:B------:R-:W-:Y:S02]  /*1730*/  IMAD.U32 R0, RZ, RZ, UR40 ;  /* 0x00000028ff007e24 */ /* 0x000fe4000f8e00ff */
[----:B------:R-:W-:-:S03]  /*1740*/  IMAD.U32 R3, RZ, RZ, UR41 ;  /* 0x00000029ff037e24 */ /* 0x000fc6000f8e00ff */
[----:B------:R-:W-:Y:S01]  /*1750*/  SHF.L.U32 R0, R0, 0x1f, RZ ;  /* 0x0000001f00007819 */ /* 0x000fe200000006ff */
[----:B0-----:R-:W-:-:S06]  /*1760*/  ULEA UR4, UR5, UR4, 0x18 ;  /* 0x0000000405047291 */ /* 0x001fcc000f8ec03f */
[----:B------:R-:W-:-:S04]  /*1770*/  IMAD.U32 R6, RZ, RZ, UR4 ;  /* 0x00000004ff067e24 */ /* 0x000fc8000f8e00ff */
[----:B------:R-:W-:-:S04]  /*1780*/  IMAD R3, R3, 0x8, R6 ;  /* 0x0000000803037824 */ /* 0x000fc800078e0206 */
[----:B------:R0:W1:Y:S01]  /*1790*/  SYNCS.PHASECHK.TRANS64.TRYWAIT P1, [R3+URZ], R0 ;  /* 0x00000000030075a7 */ /* 0x000062000802017f */
[----:B------:R-:W-:Y:S05]  /*17a0*/  @!P0 BRA `(.L_x_19) ;  /* 0x0000000000048947 */ /* 0x000fea0003800000 */
[----:B------:R-:W-:Y:S01]  /*17b0*/  BPT.TRAP 0x1 ;  /* 0x000000040000795c */ /* 0x000fe20000300000 */
.L_x_19:
[----:B------:R-:W-:-:S05]  /*17c0*/  IMAD.U32 R4, RZ, RZ, UR44 ;  /* 0x0000002cff047e24 */ /* 0x000fca000f8e00ff */
[----:B------:R-:W-:Y:S01]  /*17d0*/  ISETP.GE.AND P2, PT, R4, 0x1, PT ;  /* 0x000000010400780c */ /* 0x000fe20003f46270 */
[----:B-1----:R-:W-:-:S12]  /*17e0*/  @P1 BRA `(.L_x_20) ;  /* 0x0000000000081947 */ /* 0x002fd80003800000 */
[----:B------:R-:W1:Y:S02]  /*17f0*/  SYNCS.PHASECHK.TRANS64.TRYWAIT P1, [R3+URZ], R0 ;  /* 0x00000000030075a7 */ /* 0x000e64000802017f */
[----:B-1----:R-:W-:Y:S05]  /*1800*/  @!P1 BRA `(.L_x_21) ;  /* 0x0000006400c49947 */ /* 0x002fea0003800000 */
.L_x_20:
[----:B------:R-:W-:Y:S05]  /*1810*/  WARPSYNC.ALL ;  /* 0x0000000000007948 */ /* 0x000fea0003800000 */
[----:B------:R-:W-:Y:S01]  /*1820*/  R2UR UR4, R6 ;  /* 0x00000000060472ca */ /* 0x000fe200000e0000 */
[----:B------:R-:W-:Y:S01]  /*1830*/  ULEA UR5, UR41, UR45, 0xa ;  /* 0x0000002d29057291 */ /* 0x000fe2000f8e503f */
[----:B------:R-:W-:Y:S01]  /*1840*/  WARPGROUP.ARRIVE ;  /* 0x00000000000079c5 */ /* 0x000fe20000000000 */
[----:B------:R-:W-:Y:S01]  /*1850*/  UMOV UR9, 0x40000040 ;  /* 0x4000004000097882 */ /* 0x000fe20000000000 */
[----:B------:R-:W-:-:S04]  /*1860*/  UMOV UR11, 0x40000040 ;  /* 0x40000040000b7882 */ /* 0x000fc80000000000 */
[----:B------:R-:W-:-:S05]  /*1870*/  UMOV UR8, UR5 ;  /* 0x0000000500087c82 */ /* 0x000fca0008000000 */
[----:B------:R-:W-:-:S04]  /*1880*/  UIADD3 UR4, UR4, 0x18180, URZ ;  /* 0x0001818004047890 */ /* 0x000fc8000fffe03f */
[----:B------:R-:W-:-:S04]  /*1890*/  USHF.R.U32.HI UR4, URZ, 0x4, UR4 ;  /* 0x000000043f047899 */ /* 0x000fc80008011604 */
[----:B------:R-:W-:-:S04]  /*18a0*/  ULOP3.LUT UR4, UR4, 0x3fff, URZ, 0xc0, !UPT ;  /* 0x00003fff04047892 */ /* 0x000fc8000f8ec03f */
[----:B------:R-:W-:-:S04]  /*18b0*/  ULOP3.LUT UR4, UR4, 0x10000, URZ, 0xfc, !UPT ;  /* 0x0001000004047892 */ /* 0x000fc8000f8efc3f */
[----:B------:R-:W-:-:S07]  /*18c0*/  ULEA UR6, UR41, UR4, 0xa ;  /* 0x0000000429067291 */ /* 0x000fce000f8e503f */
[----:B------:R-:W-:Y:S02]  /*18d0*/  UMOV UR10, UR6 ;  /* 0x00000006000a7c82 */ /* 0x000fe40008000000 */
[----:B------:R-:W-:Y:S01]  /*18e0*/  HGMMA.64x128x16.F32 R24, gdesc[UR8], RZ, !UPT, gsb0 ;  /* 0x01e00000081879f0 */ /* 0x000fe2000c0008ff */
[----:B------:R-:W-:Y:S02]  /*18f0*/  UIADD3 UR8, UR5, 0x2, URZ ;  /* 0x0000000205087890 */ /* 0x000fe4000fffe03f */
[----:B------:R-:W-:Y:S01]  /*1900*/  UIADD3 UR10, UR6, 0x2, URZ ;  /* 0x00000002060a7890 */ /* 0x000fe2000fffe03f */
[----:B------:R-:W-:Y:S01]  /*1910*/  UMOV UR9, 0x40000040 ;  /* 0x4000004000097882 */ /* 0x000fe20000000000 */
[----:B------:R-:W-:Y:S01]  /*1920*/  UMOV UR11, 0x40000040 ;  /* 0x40000040000b7882 */ /* 0x000fe20000000000 */
[----:B------:R-:W-:Y:S02]  /*1930*/  WARPGROUP.DEPBAR.LE gsb0, 0x0 ;  /* 0x00008000000079c5 */ /* 0x000fe40000010000 */
[----:B------:R-:W-:-:S06]  /*1940*/  WARPGROUP.ARRIVE ;  /* 0x00000000000079c5 */ /* 0x000fcc0000000000 */
[----:B------:R-:W-:Y:S01]  /*1950*/  HGMMA.64x128x16.F32 R24, gdesc[UR8], R24, gsb0 ;  /* 0x01e00000081879f0 */ /* 0x000fe20008000818 */
        /* <DEDUP_REMOVED lines=13> */
[----:B------:R-:W-:Y:S03]  /*1a30*/  HGMMA.64x128x16.F32 R24, gdesc[UR8], R24, gsb0 ;  /* 0x01e00000081879f0 */ /* 0x000fe60008000818 */
[----:B------:R-:W-:Y:S02]  /*1a40*/  WARPGROUP.DEPBAR.LE gsb0, 0x0 ;  /* 0x00008000000079c5 */ /* 0x000fe40000010000 */
[----:B------:R-:W-:Y:S05]  /*1a50*/  @!P2 BRA `(.L_x_22) ;  /* 0x000000040028a947 */ /* 0x000fea0003800000 */
[----:B------:R-:W-:Y:S01]  /*1a60*/  UIADD3 UR5, UR41, 0x1, URZ ;  /* 0x0000000129057890 */ /* 0x000fe2000fffe03f */
[----:B01----:R-:W-:Y:S02]  /*1a70*/  IMAD.U32 R0, RZ, RZ, UR44 ;  /* 0x0000002cff007e24 */ /* 0x003fe4000f8e00ff */
[----:B------:R-:W-:Y:S01]  /*1a80*/  IMAD.U32 R3, RZ, RZ, UR41 ;  /* 0x00000029ff037e24 */ /* 0x000fe2000f8e00ff */
[----:B------:R-:W-:-:S04]  /*1a90*/  UISETP.NE.AND UP0, UPT, UR5, 0x6, UPT ;  /* 0x000000060500788c */ /* 0x000fc8000bf05270 */
[----:B------:R-:W-:Y:S02]  /*1aa0*/  USEL UR6, URZ, 0x1, UP0 ;  /* 0x000000013f067887 */ /* 0x000fe40008000000 */
[----:B------:R-:W-:Y:S02]  /*1ab0*/  USEL UR5, UR5, URZ, UP0 ;  /* 0x0000003f05057287 */ /* 0x000fe40008000000 */
[----:B------:R-:W-:-:S06]  /*1ac0*/  ULOP3.LUT UR6, UR40, UR6, URZ, 0x3c, !UPT ;  /* 0x0000000628067292 */ /* 0x000fcc000f8e3c3f */
[----:B------:R-:W-:-:S07]  /*1ad0*/  IMAD.U32 R7, RZ, RZ, UR6 ;  /* 0x00000006ff077e24 */ /* 0x000fce000f8e00ff */
.L_x_29:
[----:B------:R-:W-:Y:S05]  /*1ae0*/  @!P0 BRA `(.L_x_23) ;  /* 0x0000000000048947 */ /* 0x000fea0003800000 */
[----:B------:R-:W-:Y:S01]  /*1af0*/  BPT.TRAP 0x1 ;  /* 0x000000040000795c */ /* 0x000fe20000300000 */
.L_x_23:
[----:B------:R-:W0:Y:S01]  /*1b00*/  S2UR UR7, SR_CgaCtaId ;  /* 0x00000000000779c3 */ /* 0x000e220000008800 */
[----:B------:R-:W-:Y:S01]  /*1b10*/  UMOV UR6, 0x400 ;  /* 0x0000040000067882 */ /* 0x000fe20000000000 */
[----:B------:R-:W-:Y:S01]  /*1b20*/  IMAD.U32 R5, RZ, RZ, UR5 ;  /* 0x00000005ff057e24 */ /* 0x000fe2000f8e00ff */
[----:B------:R-:W-:Y:S01]  /*1b30*/  SHF.L.U32 R4, R7, 0x1f, RZ ;  /* 0x0000001f07047819 */ /* 0x000fe200000006ff */
[----:B0-----:R-:W-:-:S06]  /*1b40*/  ULEA UR6, UR7, UR6, 0x18 ;  /* 0x0000000607067291 */ /* 0x001fcc000f8ec03f */
[----:B------:R-:W-:-:S04]  /*1b50*/  IMAD.U32 R6, RZ, RZ, UR6 ;  /* 0x00000006ff067e24 */ /* 0x000fc8000f8e00ff */
[----:B------:R-:W-:-:S04]  /*1b60*/  IMAD R5, R5, 0x8, R6 ;  /* 0x0000000805057824 */ /* 0x000fc800078e0206 */
[----:B------:R0:W1:Y:S01]  /*1b70*/  SYNCS.PHASECHK.TRANS64.TRYWAIT P1, [R5+URZ], R4 ;  /* 0x00000004050075a7 */ /* 0x000062000802017f */
[----:B------:R-:W-:Y:S05]  /*1b80*/  @!P0 BRA `(.L_x_24) ;  /* 0x0000000000048947 */ /* 0x000fea0003800000 */
[----:B------:R-:W-:Y:S01]  /*1b90*/  BPT.TRAP 0x1 ;  /* 0x000000040000795c */ /* 0x000fe20000300000 */
.L_x_24:
[----:B-1----:R-:W-:Y:S05]  /*1ba0*/  @P1 BRA `(.L_x_25) ;  /* 0x0000000000081947 */ /* 0x002fea0003800000 */
[----:B------:R-:W1:Y:S02]  /*1bb0*/  SYNCS.PHASECHK.TRANS64.TRYWAIT P1, [R5+URZ], R4 ;  /* 0x00000004050075a7 */ /* 0x000e64000802017f */
[----:B-1----:R-:W-:Y:S05]  /*1bc0*/  @!P1 BRA `(.L_x_26) ;  /* 0x0000006000e89947 */ /* 0x002fea0003800000 */
.L_x_25:
[----:B------:R-:W-:Y:S01]  /*1bd0*/  ULEA UR6, UR5, UR45, 0xa ;  /* 0x0000002d05067291 */ /* 0x000fe2000f8e503f */
[----:B------:R-:W-:Y:S01]  /*1be0*/  WARPGROUP.ARRIVE ;  /* 0x00000000000079c5 */ /* 0x000fe20000000000 */
[----:B------:R-:W-:Y:S01]  /*1bf0*/  ULEA UR7, UR5, UR4, 0xa ;  /* 0x0000000405077291 */ /* 0x000fe2000f8e503f */
[----:B------:R-:W-:Y:S01]  /*1c00*/  UMOV UR9, 0x40000040 ;  /* 0x4000004000097882 */ /* 0x000fe20000000000 */
[----:B------:R-:W-:-:S03]  /*1c10*/  UMOV UR11, 0x40000040 ;  /* 0x40000040000b7882 */ /* 0x000fc60000000000 */
[----:B------:R-:W-:Y:S02]  /*1c20*/  UMOV UR8, UR6 ;  /* 0x0000000600087c82 */ /* 0x000fe40008000000 */
[----:B------:R-:W-:Y:S02]  /*1c30*/  UMOV UR10, UR7 ;  /* 0x00000007000a7c82 */ /* 0x000fe40008000000 */
[----:B------:R-:W-:Y:S01]  /*1c40*/  HGMMA.64x128x16.F32 R24, gdesc[UR8], R24, gsb0 ;  /* 0x01e00000081879f0 */ /* 0x000fe20008000818 */
[----:B------:R-:W-:Y:S02]  /*1c50*/  UIADD3 UR8, UR6, 0x2, URZ ;  /* 0x0000000206087890 */ /* 0x000fe4000fffe03f */
[----:B------:R-:W-:Y:S01]  /*1c60*/  UIADD3 UR10, UR7, 0x2, URZ ;  /* 0x00000002070a7890 */ /* 0x000fe2000fffe03f */
[----:B------:R-:W-:Y:S01]  /*1c70*/  UMOV UR9, 0x40000040 ;  /* 0x4000004000097882 */ /* 0x000fe20000000000 */
[----:B------:R-:W-:Y:S01]  /*1c80*/  UMOV UR11, 0x40000040 ;  /* 0x40000040000b7882 */ /* 0x000fe20000000000 */
[----:B------:R-:W-:-:S02]  /*1c90*/  WARPGROUP.DEPBAR.LE gsb0, 0x0 ;  /* 0x00008000000079c5 */ /* 0x000fc40000010000 */
        /* <DEDUP_REMOVED lines=18> */
[----:B------:R-:W-:Y:S01]  /*1dc0*/  BPT.TRAP 0x1 ;  /* 0x000000040000795c */ /* 0x000fe20000300000 */
.L_x_27:
[----:B------:R-:W-:-:S13]  /*1dd0*/  ISETP.NE.AND P1, PT, R22, RZ, PT ;  /* 0x000000ff1600720c */ /* 0x000fda0003f25270 */
[----:B01----:R-:W-:-:S04]  /*1de0*/  @P1 IMAD R4, R3, 0x8, R6 ;  /* 0x0000000803041824 */ /* 0x003fc800078e0206 */
[----:B------:R-:W-:-:S05]  /*1df0*/  @P1 VIADD R4, R4, 0x30 ;  /* 0x0000003004041836 */ /* 0x000fca0000000000 */
[----:B------:R-:W-:-:S04]  /*1e00*/  @P1 PRMT R4, R19, 0x654, R4 ;  /* 0x0000065413041816 */ /* 0x000fc80000000004 */
[----:B------:R0:W-:Y:S01]  /*1e10*/  @P1 SYNCS.ARRIVE.TRANS64.RED.A1T0 RZ, [R4+URZ], RZ ;  /* 0x000000ff04ff19a7 */ /* 0x0001e2000810043f */
[----:B------:R-:W-:-:S13]  /*1e20*/  ISETP.GT.U32.AND P1, PT, R18, 0x1, PT ;  /* 0x000000011200780c */ /* 0x000fda0003f24070 */
[----:B0-----:R-:W-:Y:S05]  /*1e30*/  @P1 BRA `(.L_x_28) ;  /* 0x0000000000041947 */ /* 0x001fea0003800000 */
[----:B------:R-:W-:Y:S01]  /*1e40*/  BPT.TRAP 0x1 ;  /* 0x000000040000795c */ /* 0x000fe20000300000 */
.L_x_28:
[----:B------:R-:W-:Y:S01]  /*1e50*/  UIADD3 UR5, UR5, 0x1, URZ ;  /* 0x0000000105057890 */ /* 0x000fe2000fffe03f */
[C---:B------:R-:W-:Y:S01]  /*1e60*/  ISETP.GT.AND P2, PT, R0.reuse, 0x1, PT ;  /* 0x000000010000780c */ /* 0x040fe20003f44270 */
[----:B------:R-:W-:Y:S02]  /*1e70*/  VIADD R3, R3, 0x1 ;  /* 0x0000000103037836 */ /* 0x000fe40000000000 */
[----:B------:R-:W-:Y:S01]  /*1e80*/  UISETP.NE.AND UP0, UPT, UR5, 0x6, UPT ;  /* 0x000000060500788c */ /* 0x000fe2000bf05270 */
[----:B------:R-:W-:Y:S02]  /*1e90*/  VIADD R0, R0, 0xffffffff ;  /* 0xffffffff00007836 */ /* 0x000fe40000000000 */
[C---:B------:R-:W-:Y:S01]  /*1ea0*/  ISETP.NE.AND P1, PT, R3.reuse, 0x6, PT ;  /* 0x000000060300780c */ /* 0x040fe20003f25270 */
[----:B------:R-:W-:Y:S02]  /*1eb0*/  USEL UR6, URZ, 0x1, UP0 ;  /* 0x000000013f067887 */ /* 0x000fe40008000000 */
[----:B------:R-:W-:Y:S01]  /*1ec0*/  USEL UR5, UR5, URZ, UP0 ;  /* 0x0000003f05057287 */ /* 0x000fe20008000000 */
[----:B------:R-:W-:-:S03]  /*1ed0*/  SEL R3, R3, RZ, P1 ;  /* 0x000000ff03037207 */ /* 0x000fc60000800000 */
[----:B------:R-:W-:Y:S01]  /*1ee0*/  LOP3.LUT R7, R7, UR6, RZ, 0x3c, !PT ;  /* 0x0000000607077c12 */ /* 0x000fe2000f8e3cff */
[----:B------:R-:W-:Y:S07]  /*1ef0*/  @P2 BRA `(.L_x_29) ;  /* 0xfffffff800f82947 */ /* 0x000fee000383ffff */
.L_x_22:
[----:B01----:R-:W0:Y:S02]  /*1f00*/  LDC R0, c[0x0][0x28c] ;  /* 0x0000a300ff007b82 */ /* 0x003e240000000800 */
[----:B0-----:R-:W-:-:S13]  /*1f10*/  ISETP.GE.AND P1, PT, R0, 0x1, PT ;  /* 0x000000010000780c */ /* 0x001fda0003f26270 */
[----:B------:R-:W-:Y:S05]  /*1f20*/  @!P1 BRA `(.L_x_30) ;  /* 0x0000000000449947 */ /* 0x000fea0003800000 */
[----:B------:R-:W-:Y:S05]  /*1f30*/  @!P0 BRA `(.L_x_31) ;  /* 0x0000000000048947 */ /* 0x000fea0003800000 */
[----:B------:R-:W-:Y:S01]  /*1f40*/  BPT.TRAP 0x1 ;  /* 0x000000040000795c */ /* 0x000fe20000300000 */
.L_x_31:
[----:B------:R-:W-:-:S13]  /*1f50*/  ISETP.NE.AND P0, PT, R22, RZ, PT ;  /* 0x000000ff1600720c */ /* 0x000fda0003f05270 */
[----:B------:R-:W-:-:S05]  /*1f60*/  VOTEU.ANY UP0, P0 ;  /* 0x00000000003f7886 */ /* 0x000fca0000000100 */
[----:B------:R-:W-:-:S06]  /*1f70*/  @UP0 UIADD3 UR4, UR44, UR41, URZ ;  /* 0x000000292c040290 */ /* 0x000fcc000fffe03f */
[----:B------:R-:W-:Y:S02]  /*1f80*/  IMAD.U32 R4, RZ, RZ, UR4 ;  /* 0x00000004ff047e24 */ /* 0x000fe4000f8e00ff */
[----:B------:R-:W-:Y:S02]  /*1f90*/  IMAD.U32 R3, RZ, RZ, UR4 ;  /* 0x00000004ff037e24 */ /* 0x000fe4000f8e00ff */
[----:B------:R-:W-:-:S05]  /*1fa0*/  @P0 IMAD.WIDE.U32 R4, R4, -0x55555555, RZ ;  /* 0xaaaaaaab04040825 */ /* 0x000fca00078e00ff */
[----:B------:R-:W-:-:S05]  /*1fb0*/  @P0 SHF.R.U32.HI R0, RZ, 0x2, R5 ;  /* 0x00000002ff000819 */ /* 0x000fca0000011605 */
[----:B------:R-:W-:-:S04]  /*1fc0*/  @P0 IMAD R0, R0, -0x6, R3 ;  /* 0xfffffffa00000824 */ /* 0x000fc800078e0203 */
[----:B------:R-:W-:-:S04]  /*1fd0*/  @P0 IMAD R0, R0, 0x8, R6 ;  /* 0x0000000800000824 */ /* 0x000fc800078e0206 */
[----:B------:R-:W-:-:S05]  /*1fe0*/  @P0 VIADD R0, R0, 0x30 ;  /* 0x0000003000000836 */ /* 0x000fca0000000000 */
[----:B------:R-:W-:-:S04]  /*1ff0*/  @P0 PRMT R0, R19, 0x654, R0 ;  /* 0x0000065413000816 */ /* 0x000fc80000000000 */
[----:B------:R0:W-:Y:S01]  /*2000*/  @P0 SYNCS.ARRIVE.TRANS64.RED.A1T0 RZ, [R0+URZ], RZ ;  /* 0x000000ff00ff09a7 */ /* 0x0001e2000810043f */
[----:B------:R-:W-:-:S13]  /*2010*/  ISETP.GT.U32.AND P0, PT, R18, 0x1, PT ;  /* 0x000000011200780c */ /* 0x000fda0003f04070 */
[----:B0-----:R-:W-:Y:S05]  /*2020*/  @P0 BRA `(.L_x_30) ;  /* 0x0000000000040947 */ /* 0x001fea0003800000 */
[----:B------:R-:W-:Y:S01]  /*2030*/  BPT.TRAP 0x1 ;  /* 0x000000040000795c */ /* 0x000fe20000300000 */
.L_x_30:
[----:B------:R-:W-:Y:S01]  /*2040*/  IMAD.SHL.U32 R100, R100, 0x80, RZ ;  /* 0x0000008064647824 */ /* 0x000fe200078e00ff */
[----:B------:R-:W-:Y:S01]  /*2050*/  UIADD3 UR41, UR43, UR41, URZ ;  /* 0x000000292b297290 */ /* 0x000fe2000fffe03f */
[----:B------:R-:W-:Y:S01]  /*2060*/  SHF.R.S32.HI R11, RZ, 0x1f, R101 ;  /* 0x0000001fff0b7819 */ /* 0x000fe20000011465 */
[----:B------:R-:W-:Y:S01]  /*2070*/  UISETP.GE.U32.AND UP1, UPT, UR43, 0x6, UPT ;  /* 0x000000062b00788c */ /* 0x000fe2000bf26070 */
[----:B------:R-:W-:Y:S01]  /*2080*/  IMAD.SHL.U32 R6, R103, 0x80, RZ ;  /* 0x0000008067067824 */ /* 0x000fe200078e00ff */
[----:B------:R-:W-:Y:S01]  /*2090*/  ULDC UR7, c[0x0][0x288] ;  /* 0x0000a20000077ab9 */ /* 0x000fe20000000800 */
[C---:B------:R-:W-:Y:S01]  /*20a0*/  LOP3.LUT R8, R100.reuse, 0x6, R95, 0xf8, !PT ;  /* 0x0000000664087812 */ /* 0x040fe200078ef85f */
[----:B------:R-:W-:Y:S01]  /*20b0*/  UISETP.GT.U32.AND UP0, UPT, UR41, 0x5, UPT ;  /* 0x000000052900788c */ /* 0x000fe2000bf04070 */
[----:B------:R-:W-:Y:S01]  /*20c0*/  ISETP.GE.AND P0, PT, R100, UR7, PT ;  /* 0x0000000764007c0c */ /* 0x000fe2000bf06270 */
[----:B------:R-:W-:Y:S01]  /*20d0*/  ULDC.64 UR4, c[0x0][0x5d0] ;  /* 0x0001740000047ab9 */ /* 0x000fe20000000a00 */
[--C-:B------:R-:W-:Y:S01]  /*20e0*/  SHF.R.S32.HI R9, RZ, 0x1f, R8.reuse ;  /* 0x0000001fff097819 */ /* 0x100fe20000011408 */
[----:B------:R-:W-:Y:S01]  /*20f0*/  ULDC UR10, c[0x0][0x284] ;  /* 0x0000a100000a7ab9 */ /* 0x000fe20000000800 */
[----:B------:R-:W-:Y:S01]  /*2100*/  IMAD R0, R11, UR4, RZ ;  /* 0x000000040b007c24 */ /* 0x000fe2000f8e02ff */
[----:B------:R-:W-:Y:S01]  /*2110*/  UISETP.LT.U32.AND UP0, UPT, UR43, 0x6, UP0 ;  /* 0x000000062b00788c */ /* 0x000fe20008701070 */
[----:B------:R-:W-:Y:S01]  /*2120*/  ISETP.GE.OR P0, PT, R6, UR10, P0 ;  /* 0x0000000a06007c0c */ /* 0x000fe20008706670 */
[----:B------:R-:W-:Y:S01]  /*2130*/  IMAD.WIDE.U32 R4, R101, UR4, R8 ;  /* 0x0000000465047c25 */ /* 0x000fe2000f8e0008 */
[----:B------:R-:W-:Y:S01]  /*2140*/  ULDC.64 UR8, c[0x0][0x5c8] ;  /* 0x0001720000087ab9 */ /* 0x000fe20000000a00 */
[----:B------:R-:W-:-:S02]  /*2150*/  USEL UR6, URZ, 0x1, !UP0 ;  /* 0x000000013f067887 */ /* 0x000fc4000c000000 */
[----:B------:R-:W-:Y:S01]  /*2160*/  IMAD R3, R101, UR5, R0 ;  /* 0x0000000565037c24 */ /* 0x000fe2000f8e0200 */
[----:B------:R-:W-:Y:S01]  /*2170*/  @UP1 UIMAD.WIDE.U32 UR4, UR41, -0x55555555, URZ ;  /* 0xaaaaaaab290418a5 */ /* 0x000fe2000f8e003f */
[----:B------:R-:W-:Y:S01]  /*2180*/  IMAD.WIDE R104, R103, 0x80, R88 ;  /* 0x0000008067687825 */ /* 0x000fe200078e0258 */
[----:B------:R-:W-:Y:S02]  /*2190*/  ULOP3.LUT UR40, UR40, UR6, URZ, 0x3c, !UPT ;  /* 0x0000000628287292 */ /* 0x000fe4000f8e3c3f */
[----:B------:R-:W-:Y:S01]  /*21a0*/  @UP1 USHF.R.U32.HI UR4, URZ, 0x2, UR5 ;  /* 0x000000023f041899 */ /* 0x000fe20008011605 */
[----:B------:R-:W-:Y:S02]  /*21b0*/  IMAD.IADD R5, R5, 0x1, R3 ;  /* 0x0000000105057824 */ /* 0x000fe400078e0203 */
[----:B------:R-:W-:Y:S01]  /*21c0*/  IMAD R3, R105, UR8, RZ ;  /* 0x0000000869037c24 */ /* 0x000fe2000f8e02ff */
[----:B------:R-:W-:Y:S01]  /*21d0*/  @UP1 ULOP3.LUT UR40, UR40, 0x1, UR4, 0x78, !UPT ;  /* 0x0000000128281892 */ /* 0x000fe2000f8e7804 */
[----:B------:R-:W-:-:S04]  /*21e0*/  IMAD.WIDE.U32 R106, R104, UR8, R4 ;  /* 0x00000008686a7c25 */ /* 0x000fc8000f8e0004 */
[----:B------:R-:W-:Y:S02]  /*21f0*/  IMAD R7, R104, UR9, R3 ;  /* 0x0000000968077c24 */ /* 0x000fe4000f8e0203 */
[----:B------:R-:W-:Y:S01]  /*2200*/  IMAD.MOV.U32 R0, RZ, RZ, -0x1 ;  /* 0xffffffffff007424 */ /* 0x000fe200078e00ff */
[----:B------:R-:W-:Y:S06]  /*2210*/  @P0 BRA `(.L_x_32) ;  /* 0x00000040001c0947 */ /* 0x000fec0003800000 */
[----:B-----5:R-:W-:Y:S01]  /*2220*/  FSETP.NEU.AND P0, PT, R90, RZ, PT ;  /* 0x000000ff5a00720b */ /* 0x020fe20003f0d000 */
[----:B------:R-:W-:Y:S01]  /*2230*/  IMAD.IADD R4, R94, 0x1, -R100 ;  /* 0x000000015e047824 */ /* 0x000fe200078e0a64 */
[----:B------:R-:W-:Y:S01]  /*2240*/  BSSY B0, `(.L_x_32) ;  /* 0x0000404000007945 */ /* 0x000fe20003800000 */
[----:B------:R-:W-:Y:S02]  /*2250*/  IMAD.IADD R3, R99, 0x1, -R6 ;  /* 0x0000000163037824 */ /* 0x000fe400078e0a06 */
[----:B------:R-:W-:Y:S01]  /*2260*/  IMAD.IADD R103, R107, 0x1, R7 ;  /* 0x000000016b677824 */ /* 0x000fe200078e0207 */
[----:B------:R-:W-:-:S04]  /*2270*/  ISETP.GT.AND P2, PT, R4, RZ, PT ;  /* 0x000000ff0400720c */ /* 0x000fc80003f44270 */
[----:B------:R-:W-:-:S03]  /*2280*/  ISETP.GT.AND P1, PT, R3, RZ, P2 ;  /* 0x000000ff0300720c */ /* 0x000fc60001724270 */
[----:B------:R-:W-:Y:S10]  /*2290*/  @!P0 BRA `(.L_x_33) ;  /* 0x0000002c00288947 */ /* 0x000ff40003800000 */
[----:B------:R-:W0:Y:S01]  /*22a0*/  LDC.64 R110, c[0x0][0x5b8] ;  /* 0x00016e00ff6e7b82 */ /* 0x000e220000000a00 */
[----:B------:R-:W-:-:S07]  /*22b0*/  ULDC.64 UR4, c[0x0][0x5c0] ;  /* 0x0001700000047ab9 */ /* 0x000fce0000000a00 */
[----:B------:R-:W1:Y:S08]  /*22c0*/  LDC.64 R112, c[0x0][0x5b0] ;  /* 0x00016c00ff707b82 */ /* 0x000e700000000a00 */
[----:B------:R-:W2:Y:S01]  /*22d0*/  LDC.64 R114, c[0x0][0x5a8] ;  /* 0x00016a00ff727b82 */ /* 0x000ea20000000a00 */
[-C--:B0-----:R-:W-:Y:S02]  /*22e0*/  IMAD R6, R11, R110.reuse, RZ ;  /* 0x0000006e0b067224 */ /* 0x081fe400078e02ff */
[----:B------:R-:W-:-:S04]  /*22f0*/  IMAD.WIDE.U32 R108, R101, R110, R8 ;  /* 0x0000006e656c7225 */ /* 0x000fc800078e0008 */
[----:B------:R-:W-:Y:S02]  /*2300*/  IMAD R107, R101, R111, R6 ;  /* 0x0000006f656b7224 */ /* 0x000fe400078e0206 */
[-C--:B-1----:R-:W-:Y:S02]  /*2310*/  IMAD R5, R105, R112.reuse, RZ ;  /* 0x0000007069057224 */ /* 0x082fe400078e02ff */
[----:B------:R-:W-:Y:S02]  /*2320*/  IMAD.IADD R13, R109, 0x1, R107 ;  /* 0x000000016d0d7824 */ /* 0x000fe400078e026b */
[----:B------:R-:W-:Y:S02]  /*2330*/  IMAD.MOV.U32 R12, RZ, RZ, R108 ;  /* 0x000000ffff0c7224 */ /* 0x000fe400078e006c */
[C---:B------:R-:W-:Y:S02]  /*2340*/  IMAD R111, R104.reuse, R113, R5 ;  /* 0x00000071686f7224 */ /* 0x040fe400078e0205 */
[----:B------:R-:W-:-:S04]  /*2350*/  IMAD.WIDE.U32 R6, R104, R112, R12 ;  /* 0x0000007068067225 */ /* 0x000fc800078e000c */
[----:B------:R-:W-:Y:S01]  /*2360*/  IMAD.IADD R5, R7, 0x1, R111 ;  /* 0x0000000107057824 */ /* 0x000fe200078e026f */
[----:B--2---:R-:W-:-:S04]  /*2370*/  LEA R14, P0, R6, R114, 0x1 ;  /* 0x00000072060e7211 */ /* 0x004fc800078008ff */
[----:B------:R-:W-:-:S05]  /*2380*/  LEA.HI.X R15, R6, R115, R5, 0x1, P0 ;  /* 0x00000073060f7211 */ /* 0x000fca00000f0c05 */
[----:B------:R0:W2:Y:S01]  /*2390*/  @P1 LDG.E.LTC128B.U16 R5, desc[UR38][R14.64] ;  /* 0x000000260e051981 */ /* 0x0000a2000c1e1520 */
[----:B------:R-:W-:Y:S01]  /*23a0*/  LEA R10, P0, R106, UR4, 0x1 ;  /* 0x000000046a0a7c11 */ /* 0x000fe2000f8008ff */
[----:B------:R-:W-:Y:S01]  /*23b0*/  IMAD.WIDE.U32 R6, R104, R112, R8 ;  /* 0x0000007068067225 */ /* 0x000fe200078e0008 */
[----:B------:R-:W-:Y:S03]  /*23c0*/  BSSY B1, `(.L_x_34) ;  /* 0x0000012000017945 */ /* 0x000fe60003800000 */
[----:B------:R-:W-:Y:S02]  /*23d0*/  IMAD.IADD R7, R111, 0x1, R7 ;  /* 0x000000016f077824 */ /* 0x000fe400078e0207 */
[----:B------:R-:W-:Y:S01]  /*23e0*/  IMAD.WIDE.U32 R20, R101, R110, R6 ;  /* 0x0000006e65147225 */ /* 0x000fe200078e0006 */
[----:B0-----:R-:W-:-:S03]  /*23f0*/  SHF.L.U64.HI R15, R112, 0x3, R113 ;  /* 0x00000003700f7819 */ /* 0x001fc60000010271 */
[----:B------:R-:W-:Y:S01]  /*2400*/  IMAD.IADD R7, R107, 0x1, R21 ;  /* 0x000000016b077824 */ /* 0x000fe200078e0215 */
[----:B------:R-:W-:Y:S01]  /*2410*/  LEA R6, P4, R20, R114, 0x1 ;  /* 0x0000007214067211 */ /* 0x000fe200078808ff */
[----:B------:R-:W-:-:S03]  /*2420*/  IMAD.SHL.U32 R14, R112, 0x8, RZ ;  /* 0x00000008700e7824 */ /* 0x000fc600078e00ff */
[----:B------:R-:W-:Y:S01]  /*2430*/  LEA.HI.X R7, R20, R115, R7, 0x1, P4 ;  /* 0x0000007314077211 */ /* 0x000fe200020f0c07 */
[----:B--2---:R-:W-:-:S05]  /*2440*/  HADD2.F32 R11, -RZ, R5.H0_H0 ;  /* 0x20000005ff0b7230 */ /* 0x004fca0000004100 */
[----:B------:R-:W-:-:S04]  /*2450*/  FMUL R11, R11, R90 ;  /* 0x0000005a0b0b7220 */ /* 0x000fc80000400000 */
[----:B------:R-:W-:Y:S01]  /*2460*/  FFMA R24, R24, R23, R11 ;  /* 0x0000001718187223 */ /* 0x000fe2000000000b */
[----:B------:R-:W-:Y:S02]  /*2470*/  LEA.HI.X R11, R106, UR5, R103, 0x1, P0 ;  /* 0x000000056a0b7c11 */ /* 0x000fe400080f0c67 */
[----:B------:R-:W-:Y:S02]  /*2480*/  ISETP.GT.AND P0, PT, R4, 0x1, PT ;  /* 0x000000010400780c */ /* 0x000fe40003f04270 */
[----:B------:R-:W-:Y:S02]  /*2490*/  F2FP.F16.F32.PACK_AB R24, RZ, R24 ;  /* 0x00000018ff18723e */ /* 0x000fe400000000ff */
[----:B------:R-:W-:-:S03]  /*24a0*/  ISETP.GT.AND P3, PT, R3, RZ, P0 ;  /* 0x000000ff0300720c */ /* 0x000fc60000764270 */
[----:B------:R0:W-:Y:S10]  /*24b0*/  @P1 STG.E.U16 desc[UR38][R10.64], R24 ;  /* 0x000000180a001986 */ /* 0x0001f4000c101526 */
[----:B------:R-:W-:Y:S05]  /*24c0*/  @!P3 BRA `(.L_x_35) ;  /* 0x000000000004b947 */ /* 0x000fea0003800000 */
[----:B------:R1:W5:Y:S02]  /*24d0*/  LDG.E.LTC128B.U16 R5, desc[UR38][R6.64+0x2] ;  /* 0x0000022606057981 */ /* 0x000364000c1e1520 */
.L_x_35:
[----:B------:R-:W-:Y:S05]  /*24e0*/  BSYNC B1 ;  /* 0x0000000000017941 */ /* 0x000fea0003800000 */
.L_x_34:
[----:B-----5:R-:W-:Y:S01]  /*24f0*/  HADD2.F32 R103, -RZ, R5.H0_H0 ;  /* 0x20000005ff677230 */ /* 0x020fe20000004100 */
[----:B------:R-:W-:Y:S01]  /*2500*/  ISETP.GT.AND P2, PT, R3, 0x8, P2 ;  /* 0x000000080300780c */ /* 0x000fe20001744270 */
[----:B------:R-:W-:Y:S01]  /*2510*/  IMAD.WIDE.U32 R20, R104, R112, R14 ;  /* 0x0000007068147225 */ /* 0x000fe200078e000e */
[----:B0-----:R-:W-:-:S03]  /*2520*/  PRMT R24, R5, 0x7610, R24 ;  /* 0x0000761005187816 */ /* 0x001fc60000000018 */
[----:B------:R-:W-:Y:S01]  /*2530*/  FMUL R12, R103, R90 ;  /* 0x0000005a670c7220 */ /* 0x000fe20000400000 */
[----:B------:R-:W-:Y:S01]  /*2540*/  IMAD.IADD R111, R111, 0x1, R21 ;  /* 0x000000016f6f7824 */ /* 0x000fe200078e0215 */
[----:B------:R-:W-:Y:S02]  /*2550*/  IADD3 R108, P1, R108, R20, RZ ;  /* 0x000000146c6c7210 */ /* 0x000fe40007f3e0ff */
[----:B------:R-:W-:-:S03]  /*2560*/  FFMA R12, R25, R23, R12 ;  /* 0x00000017190c7223 */ /* 0x000fc6000000000c */
[----:B------:R-:W-:Y:S01]  /*2570*/  IMAD.X R13, R111, 0x1, R13, P1 ;  /* 0x000000016f0d7824 */ /* 0x000fe200008e060d */
[C---:B------:R-:W-:Y:S02]  /*2580*/  LEA R14, P1, R108.reuse, R114, 0x1 ;  /* 0x000000726c0e7211 */ /* 0x040fe400078208ff */
[----:B------:R-:W-:Y:S02]  /*2590*/  F2FP.F16.F32.PACK_AB R12, RZ, R12 ;  /* 0x0000000cff0c723e */ /* 0x000fe400000000ff */
[----:B------:R-:W-:Y:S02]  /*25a0*/  LEA.HI.X R15, R108, R115, R13, 0x1, P1 ;  /* 0x000000736c0f7211 */ /* 0x000fe400008f0c0d */
[----:B------:R-:W-:-:S05]  /*25b0*/  PRMT R21, R12, 0x7610, R21 ;  /* 0x000076100c157816 */ /* 0x000fca0000000015 */
[----:B------:R0:W-:Y:S04]  /*25c0*/  @P3 STG.E.U16 desc[UR38][R10.64+0x2], R21 ;  /* 0x000002150a003986 */ /* 0x0001e8000c101526 */
[----:B------:R-:W2:Y:S01]  /*25d0*/  @P2 LDG.E.LTC128B.U16 R24, desc[UR38][R14.64] ;  /* 0x000000260e182981 */ /* 0x000ea2000c1e1520 */
[----:B------:R-:W-:Y:S01]  /*25e0*/  IADD3 R20, P1, R8, R20, RZ ;  /* 0x0000001408147210 */ /* 0x000fe20007f3e0ff */
[----:B------:R-:W-:Y:S01]  /*25f0*/  BSSY B1, `(.L_x_36) ;  /* 0x0000011000017945 */ /* 0x000fe20003800000 */
[----:B------:R-:W-:Y:S02]  /*2600*/  SHF.L.U64.HI R13, R91, 0x1, R92 ;  /* 0x000000015b0d7819 */ /* 0x000fe4000001025c */
[----:B------:R-:W-:Y:S01]  /*2610*/  ISETP.GT.AND P0, PT, R3, 0x8, P0 ;  /* 0x000000080300780c */ /* 0x000fe20000704270 */
[----:B0-----:R-:W-:Y:S01]  /*2620*/  IMAD.X R21, R9, 0x1, R111, P1 ;  /* 0x0000000109157824 */ /* 0x001fe200008e066f */
[----:B------:R-:W-:Y:S01]  /*2630*/  LEA R12, P1, R91, R10, 0x1 ;  /* 0x0000000a5b0c7211 */ /* 0x000fe200078208ff */
[----:B------:R-:W-:-:S04]  /*2640*/  IMAD.WIDE.U32 R20, R101, R110, R20 ;  /* 0x0000006e65147225 */ /* 0x000fc800078e0014 */
[----:B------:R-:W-:Y:S01]  /*2650*/  IMAD.X R13, R13, 0x1, R11, P1 ;  /* 0x000000010d0d7824 */ /* 0x000fe200008e060b */
[----:B------:R-:W-:Y:S01]  /*2660*/  LEA R8, P3, R20, R114, 0x1 ;  /* 0x0000007214087211 */ /* 0x000fe200078608ff */
[----:B------:R-:W-:-:S05]  /*2670*/  IMAD.IADD R9, R107, 0x1, R21 ;  /* 0x000000016b097824 */ /* 0x000fca00078e0215 */
[----:B------:R-:W-:Y:S01]  /*2680*/  LEA.HI.X R9, R20, R115, R9, 0x1, P3 ;  /* 0x0000007314097211 */ /* 0x000fe200018f0c09 */
[----:B--2---:R-:W-:-:S05]  /*2690*/  HADD2.F32 R5, -RZ, R24.H0_H0 ;  /* 0x20000018ff057230 */ /* 0x004fca0000004100 */
[----:B------:R-:W-:-:S04]  /*26a0*/  FMUL R5, R5, R90 ;  /* 0x0000005a05057220 */ /* 0x000fc80000400000 */
[----:B------:R-:W-:-:S05]  /*26b0*/  FFMA R5, R26, R23, R5 ;  /* 0x000000171a057223 */ /* 0x000fca0000000005 */
[----:B------:R-:W-:-:S05]  /*26c0*/  F2FP.F16.F32.PACK_AB R5, RZ, R5 ;  /* 0x00000005ff05723e */ /* 0x000fca00000000ff */
[----:B------:R0:W-:Y:S01]  /*26d0*/  @P2 STG.E.U16 desc[UR38][R12.64], R5 ;  /* 0x000000050c002986 */ /* 0x0001e2000c101526 */
[----:B------:R-:W-:Y:S05]  /*26e0*/  @!P0 BRA `(.L_x_37) ;  /* 0x0000000000048947 */ /* 0x000fea0003800000 */
[----:B------:R2:W5:Y:S02]  /*26f0*/  LDG.E.LTC128B.U16 R24, desc[UR38][R8.64+0x2] ;  /* 0x0000022608187981 */ /* 0x000564000c1e1520 */
.L_x_37:
[----:B------:R-:W-:Y:S05]  /*2700*/  BSYNC B1 ;  /* 0x0000000000017941 */ /* 0x000fea0003800000 */
.L_x_36:
[----:B0----5:R-:W-:Y:S01]  /*2710*/  HADD2.F32 R5, -RZ, R24.H0_H0 ;  /* 0x20000018ff057230 */ /* 0x021fe20000004100 */
[----:B------:R-:W-:Y:S01]  /*2720*/  ISETP.GT.AND P1, PT, R4, 0x8, PT ;  /* 0x000000080400780c */ /* 0x000fe20003f24270 */
[----:B------:R-:W-:Y:S03]  /*2730*/  BSSY B1, `(.L_x_38) ;  /* 0x0000008000017945 */ /* 0x000fe60003800000 */
[----:B------:R-:W-:Y:S01]  /*2740*/  FMUL R14, R5, R90 ;  /* 0x0000005a050e7220 */ /* 0x000fe20000400000 */
[----:B------:R-:W-:-:S03]  /*2750*/  ISETP.GT.AND P2, PT, R3, RZ, P1 ;  /* 0x000000ff0300720c */ /* 0x000fc60000f44270 */
[----:B------:R-:W-:-:S05]  /*2760*/  FFMA R14, R27, R23, R14 ;  /* 0x000000171b0e7223 */ /* 0x000fca000000000e */
[----:B------:R-:W-:-:S05]  /*2770*/  F2FP.F16.F32.PACK_AB R14, RZ, R14 ;  /* 0x0000000eff0e723e */ /* 0x000fca00000000ff */
[----:B------:R0:W-:Y:S01]  /*2780*/  @P0 STG.E.U16 desc[UR38][R12.64+0x2], R14 ;  /* 0x0000020e0c000986 */ /* 0x0001e2000c101526 */
[----:B------:R-:W-:Y:S05]  /*2790*/  @!P2 BRA `(.L_x_39) ;  /* 0x000000000004a947 */ /* 0x000fea0003800000 */
[----:B------:R3:W5:Y:S02]  /*27a0*/  LDG.E.LTC128B.U16 R24, desc[UR38][R6.64+0x10] ;  /* 0x0000102606187981 */ /* 0x000764000c1e1520 */
.L_x_39:
[----:B------:R-:W-:Y:S05]  /*27b0*/  BSYNC B1 ;  /* 0x0000000000017941 */ /* 0x000fea0003800000 */
.L_x_38:
[----:B-----5:R-:W-:Y:S01]  /*27c0*/  HADD2.F32 R5, -RZ, R24.H0_H0 ;  /* 0x20000018ff057230 */ /* 0x020fe20000004100 */
        /* <DEDUP_REMOVED lines=9> */
.L_x_41:
[----:B------:R-:W-:Y:S05]  /*2860*/  BSYNC B1 ;  /* 0x0000000000017941 */ /* 0x000fea0003800000 */
.L_x_40:
[----:B----45:R-:W-:Y:S01]  /*2870*/  HADD2.F32 R5, -RZ, R24.H0_H0 ;  /* 0x20000018ff057230 */ /* 0x030fe20000004100 */
[----:B------:R-:W-:Y:S01]  /*2880*/  ISETP.GT.AND P1, PT, R3, 0x8, P1 ;  /* 0x000000080300780c */ /* 0x000fe20000f24270 */
[----:B------:R-:W-:Y:S03]  /*2890*/  BSSY B1, `(.L_x_42) ;  /* 0x0000007000017945 */ /* 0x000fe60003800000 */
[----:B0-----:R-:W-:-:S04]  /*28a0*/  FMUL R14, R5, R90 ;  /* 0x0000005a050e7220 */ /* 0x001fc80000400000 */
[----:B------:R-:W-:-:S05]  /*28b0*/  FFMA R14, R29, R23, R14 ;  /* 0x000000171d0e7223 */ /* 0x000fca000000000e */
[----:B------:R-:W-:-:S05]  /*28c0*/  F2FP.F16.F32.PACK_AB R14, RZ, R14 ;  /* 0x0000000eff0e723e */ /* 0x000fca00000000ff */
[----:B------:R0:W-:Y:S01]  /*28d0*/  @P3 STG.E.U16 desc[UR38][R10.64+0x12], R14 ;  /* 0x0000120e0a003986 */ /* 0x0001e2000c101526 */
[----:B------:R-:W-:Y:S05]  /*28e0*/  @!P1 BRA `(.L_x_43) ;  /* 0x0000000000049947 */ /* 0x000fea0003800000 */
[----:B------:R4:W5:Y:S02]  /*28f0*/  LDG.E.LTC128B.U16 R24, desc[UR38][R8.64+0x10] ;  /* 0x0000102608187981 */ /* 0x000964000c1e1520 */
.L_x_43:
[----:B------:R-:W-:Y:S05]  /*2900*/  BSYNC B1 ;  /* 0x0000000000017941 */ /* 0x000fea0003800000 */
.L_x_42:
[----:B-----5:R-:W-:Y:S01]  /*2910*/  HADD2.F32 R5, -RZ, R24.H0_H0 ;  /* 0x20000018ff057230 */ /* 0x020fe20000004100 */
[----:B------:R-:W-:Y:S01]  /*2920*/  ISETP.GT.AND P0, PT, R3, 0x8, P0 ;  /* 0x000000080300780c */ /* 0x000fe20000704270 */
[----:B------:R-:W-:Y:S03]  /*2930*/  BSSY B1, `(.L_x_44) ;  /* 0x0000007000017945 */ /* 0x000fe60003800000 */
[----:B------:R-:W-:-:S04]  /*2940*/  FMUL R5, R5, R90 ;  /* 0x0000005a05057220 */ /* 0x000fc80000400000 */
[----:B------:R-:W-:-:S05]  /*2950*/  FFMA R5, R30, R23, R5 ;  /* 0x000000171e057223 */ /* 0x000fca0000000005 */
[----:B------:R-:W-:-:S05]  /*2960*/  F2FP.F16.F32.PACK_AB R5, RZ, R5 ;  /* 0x00000005ff05723e */ /* 0x000fca00000000ff */
[----:B------:R0:W-:Y:S01]  /*2970*/  @P1 STG.E.U16 desc[UR38][R12.64+0x10], R5 ;  /* 0x000010050c001986 */ /* 0x0001e2000c101526 */
[----:B------:R-:W-:Y:S05]  /*2980*/  @!P0 BRA `(.L_x_45) ;  /* 0x0000000000048947 */ /* 0x000fea0003800000 */
[----:B------:R0:W5:Y:S02]  /*2990*/  LDG.E.LTC128B.U16 R24, desc[UR38][R8.64+0x12] ;  /* 0x0000122608187981 */ /* 0x000164000c1e1520 */
.L_x_45:
[----:B------:R-:W-:Y:S05]  /*29a0*/  BSYNC B1 ;  /* 0x0000000000017941 */ /* 0x000fea0003800000 */
.L_x_44:
        /* <DEDUP_REMOVED lines=10> */
.L_x_47:
[----:B------:R-:W-:Y:S05]  /*2a50*/  BSYNC B1 ;  /* 0x0000000000017941 */ /* 0x000fea0003800000 */
.L_x_46:
        /* <DEDUP_REMOVED lines=10> */
.L_x_49:
[----:B------:R-:W-:Y:S05]  /*2b00*/  BSYNC B1 ;  /* 0x0000000000017941 */ /* 0x000fea0003800000 */
.L_x_48:
[----:B0----5:R-:W-:Y:S01]  /*2b10*/  HADD2.F32 R5, -RZ, R24.H0_H0 ;  /* 0x20000018ff057230 */ /* 0x021fe20000004100 */
        /* <DEDUP_REMOVED lines=8> */
.L_x_51:
[----:B------:R-:W-:Y:S05]  /*2ba0*/  BSYNC B1 ;  /* 0x0000000000017941 */ /* 0x000fea0003800000 */
.L_x_50:
        /* <DEDUP_REMOVED lines=9> */
.L_x_53:
[----:B------:R-:W-:Y:S05]  /*2c40*/  BSYNC B1 ;  /* 0x0000000000017941 */ /* 0x000fea0003800000 */
.L_x_52:
        /* <DEDUP_REMOVED lines=10> */
.L_x_55:
[----:B------:R-:W-:Y:S05]  /*2cf0*/  BSYNC B1 ;  /* 0x0000000000017941 */ /* 0x000fea0003800000 */
.L_x_54:
        /* <DEDUP_REMOVED lines=10> */
.L_x_57:
[----:B------:R-:W-:Y:S05]  /*2da0*/  BSYNC B1 ;  /* 0x0000000000017941 */ /* 0x000fea0003800000 */
.L_x_56:
        /* <DEDUP_REMOVED lines=9> */
.L_x_59:
[----:B------:R-:W-:Y:S05]  /*2e40*/  BSYNC B1 ;  /* 0x0000000000017941 */ /* 0x000fea0003800000 */
.L_x_58:
        /* <DEDUP_REMOVED lines=9> */
.L_x_61:
[----:B------:R-:W-:Y:S05]  /*2ee0*/  BSYNC B1 ;  /* 0x0000000000017941 */ /* 0x000fea0003800000 */
.L_x_60:
        /* <DEDUP_REMOVED lines=10> */
.L_x_63:
[----:B------:R-:W-:Y:S05]  /*2f90*/  BSYNC B1 ;  /* 0x0000000000017941 */ /* 0x000fea0003800000 */
.L_x_62:
        /* <DEDUP_REMOVED lines=10> */
.L_x_65:
[----:B------:R-:W-:Y:S05]  /*3040*/  BSYNC B1 ;  /* 0x0000000000017941 */ /* 0x000fea0003800000 */
.L_x_64:
        /* <DEDUP_REMOVED lines=9> */
.L_x_67:
[----:B------:R-:W-:Y:S05]  /*30e0*/  BSYNC B1 ;  /* 0x0000000000017941 */ /* 0x000fea0003800000 */
.L_x_66:
        /* <DEDUP_REMOVED lines=9> */
.L_x_69:
[----:B------:R-:W-:Y:S05]  /*3180*/  BSYNC B1 ;  /* 0x0000000000017941 */ /* 0x000fea0003800000 */
.L_x_68:
        /* <DEDUP_REMOVED lines=10> */
.L_x_71:
[----:B------:R-:W-:Y:S05]  /*3230*/  BSYNC B1 ;  /* 0x0000000000017941 */ /* 0x000fea0003800000 */
.L_x_70:
        /* <DEDUP_REMOVED lines=10> */
.L_x_73:
[----:B------:R-:W-:Y:S05]  /*32e0*/  BSYNC B1 ;  /* 0x0000000000017941 */ /* 0x000fea0003800000 */
.L_x_72:
        /* <DEDUP_REMOVED lines=9> */
.L_x_75:
[----:B------:R-:W-:Y:S05]  /*3380*/  BSYNC B1 ;  /* 0x0000000000017941 */ /* 0x000fea0003800000 */
.L_x_74:
        /* <DEDUP_REMOVED lines=9> */
.L_x_77:
[----:B------:R-:W-:Y:S05]  /*3420*/  BSYNC B1 ;  /* 0x0000000000017941 */ /* 0x000fea0003800000 */
.L_x_76:
        /* <DEDUP_REMOVED lines=10> */
.L_x_79:
[----:B------:R-:W-:Y:S05]  /*34d0*/  BSYNC B1 ;  /* 0x0000000000017941 */ /* 0x000fea0003800000 */
.L_x_78:
        /* <DEDUP_REMOVED lines=10> */
.L_x_81:
[----:B------:R-:W-:Y:S05]  /*3580*/  BSYNC B1 ;  /* 0x0000000000017941 */ /* 0x000fea0003800000 */
.L_x_80:
        /* <DEDUP_REMOVED lines=9> */
.L_x_83:
[----:B------:R-:W-:Y:S05]  /*3620*/  BSYNC B1 ;  /* 0x0000000000017941 */ /* 0x000fea0003800000 */
.L_x_82:
        /* <DEDUP_REMOVED lines=9> */
.L_x_85:
[----:B------:R-:W-:Y:S05]  /*36c0*/  BSYNC B1 ;  /* 0x0000000000017941 */ /* 0x000fea0003800000 */
.L_x_84:
        /* <DEDUP_REMOVED lines=10> */
.L_x_87:
[----:B------:R-:W-:Y:S05]  /*3770*/  BSYNC B1 ;  /* 0x0000000000017941 */ /* 0x000fea0003800000 */
.L_x_86:
        /* <DEDUP_REMOVED lines=10> */
.L_x_89:
[----:B------:R-:W-:Y:S05]  /*3820*/  BSYNC B1 ;  /* 0x0000000000017941 */ /* 0x000fea0003800000 */
.L_x_88:
        /* <DEDUP_REMOVED lines=9> */
.L_x_91:
[----:B------:R-:W-:Y:S05]  /*38c0*/  BSYNC B1 ;  /* 0x0000000000017941 */ /* 0x000fea0003800000 */
.L_x_90:
        /* <DEDUP_REMOVED lines=9> */
.L_x_93:
[----:B------:R-:W-:Y:S05]  /*3960*/  BSYNC B1 ;  /* 0x0000000000017941 */ /* 0x000fea0003800000 */
.L_x_92:
        /* <DEDUP_REMOVED lines=10> */
.L_x_95:
[----:B------:R-:W-:Y:S05]  /*3a10*/  BSYNC B1 ;  /* 0x0000000000017941 */ /* 0x000fea0003800000 */
.L_x_94:
        /* <DEDUP_REMOVED lines=10> */
.L_x_97:
[----:B------:R-:W-:Y:S05]  /*3ac0*/  BSYNC B1 ;  /* 0x0000000000017941 */ /* 0x000fea0003800000 */
.L_x_96:
        /* <DEDUP_REMOVED lines=9> */
.L_x_99:
[----:B------:R-:W-:Y:S05]  /*3b60*/  BSYNC B1 ;  /* 0x0000000000017941 */ /* 0x000fea0003800000 */
.L_x_98:
        /* <DEDUP_REMOVED lines=9> */
.L_x_101:
[----:B------:R-:W-:Y:S05]  /*3c00*/  BSYNC B1 ;  /* 0x0000000000017941 */ /* 0x000fea0003800000 */
.L_x_100:
        /* <DEDUP_REMOVED lines=10> */
.L_x_103:
[----:B------:R-:W-:Y:S05]  /*3cb0*/  BSYNC B1 ;  /* 0x0000000000017941 */ /* 0x000fea0003800000 */
.L_x_102:
        /* <DEDUP_REMOVED lines=10> */
.L_x_105:
[----:B------:R-:W-:Y:S05]  /*3d60*/  BSYNC B1 ;  /* 0x0000000000017941 */ /* 0x000fea0003800000 */
.L_x_104:
        /* <DEDUP_REMOVED lines=9> */
.L_x_107:
[----:B------:R-:W-:Y:S05]  /*3e00*/  BSYNC B1 ;  /* 0x0000000000017941 */ /* 0x000fea0003800000 */
.L_x_106:
        /* <DEDUP_REMOVED lines=9> */
.L_x_109:
[----:B------:R-:W-:Y:S05]  /*3ea0*/  BSYNC B1 ;  /* 0x0000000000017941 */ /* 0x000fea0003800000 */
.L_x_108:
        /* <DEDUP_REMOVED lines=10> */
.L_x_111:
[----:B------:R-:W-:Y:S05]  /*3f50*/  BSYNC B1 ;  /* 0x0000000000017941 */ /* 0x000fea0003800000 */
.L_x_110:
        /* <DEDUP_REMOVED lines=10> */
.L_x_113:
[----:B------:R-:W-:Y:S05]  /*4000*/  BSYNC B1 ;  /* 0x0000000000017941 */ /* 0x000fea0003800000 */
.L_x_112:
        /* <DEDUP_REMOVED lines=9> */
.L_x_115:
[----:B------:R-:W-:Y:S05]  /*40a0*/  BSYNC B1 ;  /* 0x0000000000017941 */ /* 0x000fea0003800000 */
.L_x_114:
        /* <DEDUP_REMOVED lines=9> */
.L_x_117:
[----:B------:R-:W-:Y:S05]  /*4140*/  BSYNC B1 ;  /* 0x0000000000017941 */ /* 0x000fea0003800000 */
.L_x_116:
        /* <DEDUP_REMOVED lines=10> */
.L_x_119:
[----:B------:R-:W-:Y:S05]  /*41f0*/  BSYNC B1 ;  /* 0x0000000000017941 */ /* 0x000fea0003800000 */
.L_x_118:
        /* <DEDUP_REMOVED lines=10> */
.L_x_121:
[----:B------:R-:W-:Y:S05]  /*42a0*/  BSYNC B1 ;  /* 0x0000000000017941 */ /* 0x000fea0003800000 */
.L_x_120:
        /* <DEDUP_REMOVED lines=9> */
.L_x_123:
[----:B------:R-:W-:Y:S05]  /*4340*/  BSYNC B1 ;  /* 0x0000000000017941 */ /* 0x000fea0003800000 */
.L_x_122:
        /* <DEDUP_REMOVED lines=9> */
.L_x_125:
[----:B------:R-:W-:Y:S05]  /*43e0*/  BSYNC B1 ;  /* 0x0000000000017941 */ /* 0x000fea0003800000 */
.L_x_124:
        /* <DEDUP_REMOVED lines=10> */
.L_x_127:
[----:B------:R-:W-:Y:S05]  /*4490*/  BSYNC B1 ;  /* 0x0000000000017941 */ /* 0x000fea0003800000 */
.L_x_126:
        /* <DEDUP_REMOVED lines=10> */
.L_x_129:
[----:B------:R-:W-:Y:S05]  /*4540*/  BSYNC B1 ;  /* 0x0000000000017941 */ /* 0x000fea0003800000 */
.L_x_128:
        /* <DEDUP_REMOVED lines=9> */
.L_x_131:
[----:B------:R-:W-:Y:S05]  /*45e0*/  BSYNC B1 ;  /* 0x0000000000017941 */ /* 0x000fea0003800000 */
.L_x_130:
        /* <DEDUP_REMOVED lines=9> */
.L_x_133:
[----:B------:R-:W-:Y:S05]  /*4680*/  BSYNC B1 ;  /* 0x0000000000017941 */ /* 0x000fea0003800000 */
.L_x_132:
        /* <DEDUP_REMOVED lines=10> */
.L_x_135:
[----:B------:R-:W-:Y:S05]  /*4730*/  BSYNC B1 ;  /* 0x0000000000017941 */ /* 0x000fea0003800000 */
.L_x_134:
        /* <DEDUP_REMOVED lines=10> */
.L_x_137:
[----:B------:R-:W-:Y:S05]  /*47e0*/  BSYNC B1 ;  /* 0x0000000000017941 */ /* 0x000fea0003800000 */
.L_x_136:
        /* <DEDUP_REMOVED lines=9> */
.L_x_139:
[----:B------:R-:W-:Y:S05]  /*4880*/  BSYNC B1 ;  /* 0x0000000000017941 */ /* 0x000fea0003800000 */
.L_x_138:
        /* <DEDUP_REMOVED lines=9> */
.L_x_141:
[----:B------:R-:W-:Y:S05]  /*4920*/  BSYNC B1 ;  /* 0x0000000000017941 */ /* 0x000fea0003800000 */
.L_x_140:
        /* <DEDUP_REMOVED lines=10> */
.L_x_143:
[----:B------:R-:W-:Y:S05]  /*49d0*/  BSYNC B1 ;  /* 0x0000000000017941 */ /* 0x000fea0003800000 */
.L_x_142:
        /* <DEDUP_REMOVED lines=10> */
.L_x_145:
[----:B------:R-:W-:Y:S05]  /*4a80*/  BSYNC B1 ;  /* 0x0000000000017941 */ /* 0x000fea0003800000 */
.L_x_144:
        /* <DEDUP_REMOVED lines=9> */
.L_x_147:
[----:B------:R-:W-:Y:S05]  /*4b20*/  BSYNC B1 ;  /* 0x0000000000017941 */ /* 0x000fea0003800000 */
.L_x_146:
        /* <DEDUP_REMOVED lines=9> */
.L_x_149:
[----:B------:R-:W-:Y:S05]  /*4bc0*/  BSYNC B1 ;  /* 0x0000000000017941 */ /* 0x000fea0003800000 */
.L_x_148:
        /* <DEDUP_REMOVED lines=10> */
.L_x_151:
[----:B------:R-:W-:Y:S05]  /*4c70*/  BSYNC B1 ;  /* 0x0000000000017941 */ /* 0x000fea0003800000 */
.L_x_150:
[----:B-----5:R-:W-:Y:S01]  /*4c80*/  HADD2.F32 R5, -RZ, R24.H0_H0 ;  /* 0x20000018ff057230 */ /* 0x020fe20000004100 */
[----:B------:R-:W-:Y:S01]  /*4c90*/  ISETP.GT.AND P0, PT, R4, 0x79, PT ;  /* 0x000000790400780c */ /* 0x000fe20003f04270 */
[----:B------:R-:W-:Y:S01]  /*4ca0*/  @P2 IMAD.MOV.U32 R4, RZ, RZ, R10 ;  /* 0x000000ffff042224 */ /* 0x000fe200078e000a */
[----:B------:R-:W-:Y:S02]  /*4cb0*/  BSSY B1, `(.L_x_152) ;  /* 0x000000a000017945 */ /* 0x000fe40003800000 */
[----:B------:R-:W-:Y:S01]  /*4cc0*/  FMUL R5, R5, R90 ;  /* 0x0000005a05057220 */ /* 0x000fe20000400000 */
[----:B------:R-:W-:-:S03]  /*4cd0*/  ISETP.GT.AND P3, PT, R3, RZ, P0 ;  /* 0x000000ff0300720c */ /* 0x000fc60000764270 */
[----:B------:R-:W-:-:S05]  /*4ce0*/  FFMA R5, R84, R23, R5 ;  /* 0x0000001754057223 */ /* 0x000fca0000000005 */
[----:B------:R-:W-:-:S04]  /*4cf0*/  F2FP.F16.F32.PACK_AB R5, RZ, R5 ;  /* 0x00000005ff05723e */ /* 0x000fc800000000ff */
[----:B0-----:R-:W-:Y:S01]  /*4d00*/  PRMT R14, R5, 0x7610, R14 ;  /* 0x00007610050e7816 */ /* 0x001fe2000000000e */
[----:B------:R-:W-:-:S05]  /*4d10*/  @P2 IMAD.MOV.U32 R5, RZ, RZ, R11 ;  /* 0x000000ffff052224 */ /* 0x000fca00078e000b */
[----:B------:R0:W-:Y:S01]  /*4d20*/  @P2 STG.E.U16 desc[UR38][R4.64+0xf0], R14 ;  /* 0x0000f00e04002986 */ /* 0x0001e2000c101526 */
[----:B------:R-:W-:Y:S05]  /*4d30*/  @!P3 BRA `(.L_x_153) ;  /* 0x000000000004b947 */ /* 0x000fea0003800000 */
[----:B------:R0:W5:Y:S02]  /*4d40*/  LDG.E.LTC128B.U16 R24, desc[UR38][R6.64+0xf2] ;  /* 0x0000f22606187981 */ /* 0x000164000c1e1520 */
.L_x_153:
[----:B------:R-:W-:Y:S05]  /*4d50*/  BSYNC B1 ;  /* 0x0000000000017941 */ /* 0x000fea0003800000 */
.L_x_152:
        /* <DEDUP_REMOVED lines=9> */
.L_x_155:
[----:B------:R-:W-:Y:S05]  /*4df0*/  BSYNC B1 ;  /* 0x0000000000017941 */ /* 0x000fea0003800000 */
.L_x_154:
[----:B-----5:R-:W-:Y:S01]  /*4e00*/  HADD2.F32 R5, -RZ, R24.H0_H0 ;  /* 0x20000018ff057230 */ /* 0x020fe20000004100 */
[----:B------:R-:W-:Y:S01]  /*4e10*/  ISETP.GT.AND P0, PT, R3, 0x8, P0 ;  /* 0x000000080300780c */ /* 0x000fe20000704270 */
[----:B0-----:R-:W-:Y:S01]  /*4e20*/  @P1 IMAD.MOV.U32 R4, RZ, RZ, R12 ;  /* 0x000000ffff041224 */ /* 0x001fe200078e000c */
[----:B------:R-:W-:Y:S02]  /*4e30*/  BSSY B1, `(.L_x_156) ;  /* 0x0000009000017945 */ /* 0x000fe40003800000 */
[----:B------:R-:W-:-:S04]  /*4e40*/  FMUL R5, R5, R90 ;  /* 0x0000005a05057220 */ /* 0x000fc80000400000 */
[----:B------:R-:W-:-:S05]  /*4e50*/  FFMA R5, R86, R23, R5 ;  /* 0x0000001756057223 */ /* 0x000fca0000000005 */
[----:B------:R-:W-:-:S04]  /*4e60*/  F2FP.F16.F32.PACK_AB R5, RZ, R5 ;  /* 0x00000005ff05723e */ /* 0x000fc800000000ff */
[----:B-1-3--:R-:W-:Y:S01]  /*4e70*/  PRMT R6, R5, 0x7610, R6 ;  /* 0x0000761005067816 */ /* 0x00afe20000000006 */
[----:B------:R-:W-:-:S05]  /*4e80*/  @P1 IMAD.MOV.U32 R5, RZ, RZ, R13 ;  /* 0x000000ffff051224 */ /* 0x000fca00078e000d */
[----:B------:R0:W-:Y:S01]  /*4e90*/  @P1 STG.E.U16 desc[UR38][R4.64+0xf0], R6 ;  /* 0x0000f00604001986 */ /* 0x0001e2000c101526 */
[----:B------:R-:W-:Y:S05]  /*4ea0*/  @!P0 BRA `(.L_x_157) ;  /* 0x0000000000048947 */ /* 0x000fea0003800000 */
[----:B------:R1:W5:Y:S02]  /*4eb0*/  LDG.E.LTC128B.U16 R24, desc[UR38][R8.64+0xf2] ;  /* 0x0000f22608187981 */ /* 0x000364000c1e1520 */
.L_x_157:
[----:B------:R-:W-:Y:S05]  /*4ec0*/  BSYNC B1 ;  /* 0x0000000000017941 */ /* 0x000fea0003800000 */
.L_x_156:
[----:B------:R-:W-:Y:S05]  /*4ed0*/  @!P0 BRA `(.L_x_158) ;  /* 0x0000001000e88947 */ /* 0x000fea0003800000 */
[----:B-----5:R-:W-:-:S05]  /*4ee0*/  HADD2.F32 R3, -RZ, R24.H0_H0 ;  /* 0x20000018ff037230 */ /* 0x020fca0000004100 */
[----:B0-----:R-:W-:-:S04]  /*4ef0*/  FMUL R4, R3, R90 ;  /* 0x0000005a03047220 */ /* 0x001fc80000400000 */
[----:B------:R-:W-:-:S05]  /*4f00*/  FFMA R4, R87, R23, R4 ;  /* 0x0000001757047223 */ /* 0x000fca0000000004 */
[----:B------:R-:W-:-:S05]  /*4f10*/  F2FP.F16.F32.PACK_AB R4, RZ, R4 ;  /* 0x00000004ff04723e */ /* 0x000fca00000000ff */
[----:B------:R3:W-:Y:S01]  /*4f20*/  STG.E.U16 desc[UR38][R12.64+0xf2], R4 ;  /* 0x0000f2040c007986 */ /* 0x0007e2000c101526 */
[----:B------:R-:W-:Y:S05]  /*4f30*/  BRA `(.L_x_158) ;  /* 0x0000001000d07947 */ /* 0x000fea0003800000 */
.L_x_33:
[----:B------:R-:W-:Y:S01]  /*4f40*/  ISETP.GT.AND P3, PT, R4, 0x1, PT ;  /* 0x000000010400780c */ /* 0x000fe20003f64270 */
[----:B------:R-:W-:Y:S01]  /*4f50*/  ULDC.64 UR4, c[0x0][0x5c0] ;  /* 0x0001700000047ab9 */ /* 0x000fe20000000a00 */
[-C--:B------:R-:W-:Y:S01]  /*4f60*/  FMUL R24, R24, R23.reuse ;  /* 0x0000001718187220 */ /* 0x080fe20000400000 */
[----:B------:R-:W-:Y:S01]  /*4f70*/  LEA R6, P4, R106, UR4, 0x1 ;  /* 0x000000046a067c11 */ /* 0x000fe2000f8808ff */
[-C--:B------:R-:W-:Y:S01]  /*4f80*/  FMUL R25, R25, R23.reuse ;  /* 0x0000001719197220 */ /* 0x080fe20000400000 */
[----:B------:R-:W-:Y:S01]  /*4f90*/  ISETP.GT.AND P0, PT, R3, RZ, P3 ;  /* 0x000000ff0300720c */ /* 0x000fe20001f04270 */
[-C--:B------:R-:W-:Y:S01]  /*4fa0*/  FMUL R26, R26, R23.reuse ;  /* 0x000000171a1a7220 */ /* 0x080fe20000400000 */
[----:B------:R-:W-:Y:S01]  /*4fb0*/  F2FP.F16.F32.PACK_AB R24, RZ, R24 ;  /* 0x00000018ff18723e */ /* 0x000fe200000000ff */
[-C--:B------:R-:W-:Y:S01]  /*4fc0*/  FMUL R27, R27, R23.reuse ;  /* 0x000000171b1b7220 */ /* 0x080fe20000400000 */
[----:B------:R-:W-:Y:S01]  /*4fd0*/  LEA.HI.X R7, R106, UR5, R103, 0x1, P4 ;  /* 0x000000056a077c11 */ /* 0x000fe2000a0f0c67 */
[----:B------:R-:W-:Y:S01]  /*4fe0*/  FMUL R28, R28, R23 ;  /* 0x000000171c1c7220 */ /* 0x000fe20000400000 */
[----:B------:R-:W-:Y:S01]  /*4ff0*/  F2FP.F16.F32.PACK_AB R25, RZ, R25 ;  /* 0x00000019ff19723e */ /* 0x000fe200000000ff */
[-C--:B------:R-:W-:Y:S01]  /*5000*/  FMUL R29, R29, R23.reuse ;  /* 0x000000171d1d7220 */ /* 0x080fe20000400000 */
[----:B------:R-:W-:Y:S01]  /*5010*/  ISETP.GT.AND P2, PT, R3, 0x8, P2 ;  /* 0x000000080300780c */ /* 0x000fe20001744270 */
[----:B------:R-:W-:Y:S01]  /*5020*/  @P1 STG.E.U16 desc[UR38][R6.64], R24 ;  /* 0x0000001806001986 */ /* 0x000fe2000c101526 */
[----:B------:R-:W-:Y:S01]  /*5030*/  ISETP.GT.AND P1, PT, R4, 0x8, PT ;  /* 0x000000080400780c */ /* 0x000fe20003f24270 */
[-C--:B------:R-:W-:Y:S01]  /*5040*/  FMUL R30, R30, R23.reuse ;  /* 0x000000171e1e7220 */ /* 0x080fe20000400000 */
[C---:B------:R-:W-:Y:S01]  /*5050*/  SHF.L.U64.HI R5, R91.reuse, 0x1, R92 ;  /* 0x000000015b057819 */ /* 0x040fe2000001025c */
[----:B------:R-:W-:Y:S01]  /*5060*/  @P0 STG.E.U16 desc[UR38][R6.64+0x2], R25 ;  /* 0x0000021906000986 */ /* 0x000fe2000c101526 */
[----:B------:R-:W-:Y:S01]  /*5070*/  LEA R8, P5, R91, R6, 0x1 ;  /* 0x000000065b087211 */ /* 0x000fe200078a08ff */
[-C--:B------:R-:W-:Y:S01]  /*5080*/  FMUL R31, R31, R23.reuse ;  /* 0x000000171f1f7220 */ /* 0x080fe20000400000 */
[----:B------:R-:W-:Y:S01]  /*5090*/  ISETP.GT.AND P3, PT, R3, 0x8, P3 ;  /* 0x000000080300780c */ /* 0x000fe20001f64270 */
[-C--:B------:R-:W-:Y:S01]  /*50a0*/  FMUL R32, R32, R23.reuse ;  /* 0x0000001720207220 */ /* 0x080fe20000400000 */
[----:B------:R-:W-:Y:S01]  /*50b0*/  ISETP.GT.AND P0, PT, R4, 0x9, PT ;  /* 0x000000090400780c */ /* 0x000fe20003f04270 */
[----:B------:R-:W-:Y:S01]  /*50c0*/  IMAD.X R9, R5, 0x1, R7, P5 ;  /* 0x0000000105097824 */ /* 0x000fe200028e0607 */
[----:B------:R-:W-:Y:S01]  /*50d0*/  ISETP.GT.AND P4, PT, R3, RZ, P1 ;  /* 0x000000ff0300720c */ /* 0x000fe20000f84270 */
[-C--:B------:R-:W-:Y:S01]  /*50e0*/  FMUL R33, R33, R23.reuse ;  /* 0x0000001721217220 */ /* 0x080fe20000400000 */
[----:B------:R-:W-:Y:S01]  /*50f0*/  F2FP.F16.F32.PACK_AB R26, RZ, R26 ;  /* 0x0000001aff1a723e */ /* 0x000fe200000000ff */
[-C--:B------:R-:W-:Y:S01]  /*5100*/  FMUL R34, R34, R23.reuse ;  /* 0x0000001722227220 */ /* 0x080fe20000400000 */
[----:B------:R-:W-:Y:S01]  /*5110*/  ISETP.GT.AND P5, PT, R3, RZ, P0 ;  /* 0x000000ff0300720c */ /* 0x000fe200007a4270 */
[----:B------:R-:W-:Y:S01]  /*5120*/  FMUL R35, R35, R23 ;  /* 0x0000001723237220 */ /* 0x000fe20000400000 */
[----:B------:R-:W-:Y:S01]  /*5130*/  F2FP.F16.F32.PACK_AB R27, RZ, R27 ;  /* 0x0000001bff1b723e */ /* 0x000fe200000000ff */
[----:B------:R-:W-:Y:S01]  /*5140*/  @P2 STG.E.U16 desc[UR38][R8.64], R26 ;  /* 0x0000001a08002986 */ /* 0x000fe2000c101526 */
[----:B------:R-:W-:Y:S01]  /*5150*/  F2FP.F16.F32.PACK_AB R28, RZ, R28 ;  /* 0x0000001cff1c723e */ /* 0x000fe200000000ff */
[-C--:B------:R-:W-:Y:S01]  /*5160*/  FMUL R36, R36, R23.reuse ;  /* 0x0000001724247220 */ /* 0x080fe20000400000 */
[----:B------:R-:W-:Y:S01]  /*5170*/  ISETP.GT.AND P2, PT, R3, 0x8, P1 ;  /* 0x000000080300780c */ /* 0x000fe20000f44270 */
[----:B------:R-:W-:Y:S01]  /*5180*/  @P3 STG.E.U16 desc[UR38][R8.64+0x2], R27 ;  /* 0x0000021b08003986 */ /* 0x000fe2000c101526 */
[----:B------:R-:W-:Y:S01]  /*5190*/  ISETP.GT.AND P1, PT, R4, 0x10, PT ;  /* 0x000000100400780c */ /* 0x000fe20003f24270 */
[----:B------:R-:W-:Y:S01]  /*51a0*/  FMUL R37, R37, R23 ;  /* 0x0000001725257220 */ /* 0x000fe20000400000 */
[----:B------:R-:W-:Y:S01]  /*51b0*/  F2FP.F16.F32.PACK_AB R29, RZ, R29 ;  /* 0x0000001dff1d723e */ /* 0x000fe200000000ff */
[----:B------:R-:W-:Y:S01]  /*51c0*/  @P4 STG.E.U16 desc[UR38][R6.64+0x10], R28 ;  /* 0x0000101c06004986 */ /* 0x000fe2000c101526 */
[C---:B------:R-:W-:Y:S01]  /*51d0*/  ISETP.GT.AND P3, PT, R3.reuse, 0x8, P0 ;  /* 0x000000080300780c */ /* 0x040fe20000764270 */
[-C--:B------:R-:W-:Y:S01]  /*51e0*/  FMUL R38, R38, R23.reuse ;  /* 0x0000001726267220 */ /* 0x080fe20000400000 */
[----:B------:R-:W-:Y:S01]  /*51f0*/  ISETP.GT.AND P0, PT, R4, 0x11, PT ;  /* 0x000000110400780c */ /* 0x000fe20003f04270 */
[----:B------:R-:W-:Y:S01]  /*5200*/  @P5 STG.E.U16 desc[UR38][R6.64+0x12], R29 ;  /* 0x0000121d06005986 */ /* 0x000fe2000c101526 */
        /* <DEDUP_REMOVED lines=161> */
[----:B------:R-:W-:Y:S01]  /*5c20*/  FMUL R87, R87, R23 ;  /* 0x0000001757577220 */ /* 0x000fe20000400000 */
[----:B------:R-:W-:-:S02]  /*5c30*/  F2FP.F16.F32.PACK_AB R62, RZ, R62 ;  /* 0x0000003eff3e723e */ /* 0x000fc400000000ff */
[C---:B------:R-:W-:Y:S02]  /*5c40*/  ISETP.GT.AND P5, PT, R3.reuse, RZ, P0 ;  /* 0x000000ff0300720c */ /* 0x040fe400007a4270 */
[----:B------:R-:W-:Y:S01]  /*5c50*/  F2FP.F16.F32.PACK_AB R63, RZ, R63 ;  /* 0x0000003fff3f723e */ /* 0x000fe200000000ff */
[----:B------:R-:W-:Y:S01]  /*5c60*/  @P2 STG.E.U16 desc[UR38][R8.64+0x90], R62 ;  /* 0x0000903e08002986 */ /* 0x000fe2000c101526 */
[----:B------:R-:W-:Y:S02]  /*5c70*/  F2FP.F16.F32.PACK_AB R64, RZ, R64 ;  /* 0x00000040ff40723e */ /* 0x000fe400000000ff */
[C---:B------:R-:W-:Y:S01]  /*5c80*/  ISETP.GT.AND P2, PT, R3.reuse, 0x8, P1 ;  /* 0x000000080300780c */ /* 0x040fe20000f44270 */
[----:B------:R-:W-:Y:S01]  /*5c90*/  @P3 STG.E.U16 desc[UR38][R8.64+0x92], R63 ;  /* 0x0000923f08003986 */ /* 0x000fe2000c101526 */
[----:B------:R-:W-:Y:S02]  /*5ca0*/  ISETP.GT.AND P1, PT, R4, 0x58, PT ;  /* 0x000000580400780c */ /* 0x000fe40003f24270 */
[----:B------:R-:W-:Y:S01]  /*5cb0*/  F2FP.F16.F32.PACK_AB R65, RZ, R65 ;  /* 0x00000041ff41723e */ /* 0x000fe200000000ff */
[----:B------:R-:W-:Y:S01]  /*5cc0*/  @P4 STG.E.U16 desc[UR38][R6.64+0xa0], R64 ;  /* 0x0000a04006004986 */ /* 0x000fe2000c101526 */
[----:B------:R-:W-:-:S02]  /*5cd0*/  ISETP.GT.AND P3, PT, R3, 0x8, P0 ;  /* 0x000000080300780c */ /* 0x000fc40000764270 */
[----:B------:R-:W-:Y:S01]  /*5ce0*/  ISETP.GT.AND P0, PT, R4, 0x59, PT ;  /* 0x000000590400780c */ /* 0x000fe20003f04270 */
[----:B------:R-:W-:Y:S01]  /*5cf0*/  @P5 STG.E.U16 desc[UR38][R6.64+0xa2], R65 ;  /* 0x0000a24106005986 */ /* 0x000fe2000c101526 */
[C---:B------:R-:W-:Y:S02]  /*5d00*/  ISETP.GT.AND P4, PT, R3.reuse, RZ, P1 ;  /* 0x000000ff0300720c */ /* 0x040fe40000f84270 */
[----:B------:R-:W-:Y:S02]  /*5d10*/  F2FP.F16.F32.PACK_AB R66, RZ, R66 ;  /* 0x00000042ff42723e */ /* 0x000fe400000000ff */
[----:B------:R-:W-:Y:S02]  /*5d20*/  ISETP.GT.AND P5, PT, R3, RZ, P0 ;  /* 0x000000ff0300720c */ /* 0x000fe400007a4270 */
[----:B------:R-:W-:Y:S01]  /*5d30*/  F2FP.F16.F32.PACK_AB R67, RZ, R67 ;  /* 0x00000043ff43723e */ /* 0x000fe200000000ff */
[----:B------:R-:W-:Y:S01]  /*5d40*/  @P2 STG.E.U16 desc[UR38][R8.64+0xa0], R66 ;  /* 0x0000a04208002986 */ /* 0x000fe2000c101526 */
[----:B------:R-:W-:-:S02]  /*5d50*/  F2FP.F16.F32.PACK_AB R68, RZ, R68 ;  /* 0x00000044ff44723e */ /* 0x000fc400000000ff */
[C---:B------:R-:W-:Y:S01]  /*5d60*/  ISETP.GT.AND P2, PT, R3.reuse, 0x8, P1 ;  /* 0x000000080300780c */ /* 0x040fe20000f44270 */
[----:B------:R-:W-:Y:S01]  /*5d70*/  @P3 STG.E.U16 desc[UR38][R8.64+0xa2], R67 ;  /* 0x0000a24308003986 */ /* 0x000fe2000c101526 */
[C---:B------:R-:W-:Y:S02]  /*5d80*/  ISETP.GT.AND P1, PT, R4.reuse, 0x60, PT ;  /* 0x000000600400780c */ /* 0x040fe40003f24270 */
[----:B------:R-:W-:Y:S01]  /*5d90*/  F2FP.F16.F32.PACK_AB R69, RZ, R69 ;  /* 0x00000045ff45723e */ /* 0x000fe200000000ff */
[----:B------:R-:W-:Y:S01]  /*5da0*/  @P4 STG.E.U16 desc[UR38][R6.64+0xb0], R68 ;  /* 0x0000b04406004986 */ /* 0x000fe2000c101526 */
[C---:B------:R-:W-:Y:S02]  /*5db0*/  ISETP.GT.AND P3, PT, R3.reuse, 0x8, P0 ;  /* 0x000000080300780c */ /* 0x040fe40000764270 */
[----:B------:R-:W-:Y:S01]  /*5dc0*/  ISETP.GT.AND P0, PT, R4, 0x61, PT ;  /* 0x000000610400780c */ /* 0x000fe20003f04270 */
[----:B------:R-:W-:Y:S01]  /*5dd0*/  @P5 STG.E.U16 desc[UR38][R6.64+0xb2], R69 ;  /* 0x0000b24506005986 */ /* 0x000fe2000c101526 */
[----:B------:R-:W-:-:S02]  /*5de0*/  ISETP.GT.AND P4, PT, R3, RZ, P1 ;  /* 0x000000ff0300720c */ /* 0x000fc40000f84270 */
[C---:B------:R-:W-:Y:S02]  /*5df0*/  ISETP.GT.AND P5, PT, R3.reuse, RZ, P0 ;  /* 0x000000ff0300720c */ /* 0x040fe400007a4270 */
[----:B------:R-:W-:Y:S02]  /*5e00*/  F2FP.F16.F32.PACK_AB R70, RZ, R70 ;  /* 0x00000046ff46723e */ /* 0x000fe400000000ff */
[----:B------:R-:W-:Y:S02]  /*5e10*/  F2FP.F16.F32.PACK_AB R71, RZ, R71 ;  /* 0x00000047ff47723e */ /* 0x000fe400000000ff */
[----:B------:R-:W-:Y:S01]  /*5e20*/  F2FP.F16.F32.PACK_AB R72, RZ, R72 ;  /* 0x00000048ff48723e */ /* 0x000fe200000000ff */
[----:B------:R-:W-:Y:S01]  /*5e30*/  @P2 STG.E.U16 desc[UR38][R8.64+0xb0], R70 ;  /* 0x0000b04608002986 */ /* 0x000fe2000c101526 */
[----:B------:R-:W-:Y:S02]  /*5e40*/  F2FP.F16.F32.PACK_AB R73, RZ, R73 ;  /* 0x00000049ff49723e */ /* 0x000fe400000000ff */
[C---:B------:R-:W-:Y:S01]  /*5e50*/  ISETP.GT.AND P1, PT, R3.reuse, 0x8, P1 ;  /* 0x000000080300780c */ /* 0x040fe20000f24270 */
[----:B------:R-:W-:Y:S01]  /*5e60*/  @P3 STG.E.U16 desc[UR38][R8.64+0xb2], R71 ;  /* 0x0000b24708003986 */ /* 0x000fe2000c101526 */
[----:B------:R-:W-:-:S02]  /*5e70*/  ISETP.GT.AND P2, PT, R3, 0x8, P0 ;  /* 0x000000080300780c */ /* 0x000fc40000744270 */
[C---:B------:R-:W-:Y:S01]  /*5e80*/  ISETP.GT.AND P0, PT, R4.reuse, 0x69, PT ;  /* 0x000000690400780c */ /* 0x040fe20003f04270 */
[----:B------:R-:W-:Y:S01]  /*5e90*/  @P4 STG.E.U16 desc[UR38][R6.64+0xc0], R72 ;  /* 0x0000c04806004986 */ /* 0x000fe2000c101526 */
[----:B------:R-:W-:Y:S02]  /*5ea0*/  ISETP.GT.AND P4, PT, R4, 0x68, PT ;  /* 0x000000680400780c */ /* 0x000fe40003f84270 */
[----:B------:R-:W-:Y:S01]  /*5eb0*/  F2FP.F16.F32.PACK_AB R74, RZ, R74 ;  /* 0x0000004aff4a723e */ /* 0x000fe200000000ff */
[----:B------:R-:W-:Y:S01]  /*5ec0*/  @P5 STG.E.U16 desc[UR38][R6.64+0xc2], R73 ;  /* 0x0000c24906005986 */ /* 0x000fe2000c101526 */
[C---:B------:R-:W-:Y:S02]  /*5ed0*/  ISETP.GT.AND P5, PT, R3.reuse, RZ, P4 ;  /* 0x000000ff0300720c */ /* 0x040fe400027a4270 */
[----:B------:R-:W-:Y:S01]  /*5ee0*/  ISETP.GT.AND P3, PT, R3, RZ, P0 ;  /* 0x000000ff0300720c */ /* 0x000fe20000764270 */
[----:B------:R-:W-:Y:S01]  /*5ef0*/  @P1 STG.E.U16 desc[UR38][R8.64+0xc0], R74 ;  /* 0x0000c04a08001986 */ /* 0x000fe2000c101526 */
[----:B------:R-:W-:-:S02]  /*5f00*/  F2FP.F16.F32.PACK_AB R75, RZ, R75 ;  /* 0x0000004bff4b723e */ /* 0x000fc400000000ff */
[----:B------:R-:W-:Y:S02]  /*5f10*/  F2FP.F16.F32.PACK_AB R76, RZ, R76 ;  /* 0x0000004cff4c723e */ /* 0x000fe400000000ff */
[C---:B------:R-:W-:Y:S01]  /*5f20*/  ISETP.GT.AND P4, PT, R3.reuse, 0x8, P4 ;  /* 0x000000080300780c */ /* 0x040fe20002784270 */
[----:B------:R-:W-:Y:S01]  /*5f30*/  @P2 STG.E.U16 desc[UR38][R8.64+0xc2], R75 ;  /* 0x0000c24b08002986 */ /* 0x000fe2000c101526 */
[----:B------:R-:W-:Y:S02]  /*5f40*/  F2FP.F16.F32.PACK_AB R77, RZ, R77 ;  /* 0x0000004dff4d723e */ /* 0x000fe400000000ff */
[C---:B------:R-:W-:Y:S01]  /*5f50*/  ISETP.GT.AND P2, PT, R4.reuse, 0x71, PT ;  /* 0x000000710400780c */ /* 0x040fe20003f44270 */
[----:B------:R-:W-:Y:S01]  /*5f60*/  @P5 STG.E.U16 desc[UR38][R6.64+0xd0], R76 ;  /* 0x0000d04c06005986 */ /* 0x000fe2000c101526 */
[----:B------:R-:W-:Y:S02]  /*5f70*/  ISETP.GT.AND P5, PT, R3, 0x8, P0 ;  /* 0x000000080300780c */ /* 0x000fe400007a4270 */
[C---:B------:R-:W-:Y:S01]  /*5f80*/  ISETP.GT.AND P1, PT, R4.reuse, 0x78, PT ;  /* 0x000000780400780c */ /* 0x040fe20003f24270 */
[----:B------:R-:W-:Y:S01]  /*5f90*/  @P3 STG.E.U16 desc[UR38][R6.64+0xd2], R77 ;  /* 0x0000d24d06003986 */ /* 0x000fe2000c101526 */
[----:B------:R-:W-:-:S02]  /*5fa0*/  ISETP.GT.AND P3, PT, R4, 0x70, PT ;  /* 0x000000700400780c */ /* 0x000fc40003f64270 */
[----:B------:R-:W-:Y:S01]  /*5fb0*/  ISETP.GT.AND P0, PT, R4, 0x79, PT ;  /* 0x000000790400780c */ /* 0x000fe20003f04270 */
[----:B------:R-:W-:Y:S01]  /*5fc0*/  @P4 IMAD.MOV.U32 R4, RZ, RZ, R8 ;  /* 0x000000ffff044224 */ /* 0x000fe200078e0008 */
[----:B------:R-:W-:Y:S01]  /*5fd0*/  F2FP.F16.F32.PACK_AB R78, RZ, R78 ;  /* 0x0000004eff4e723e */ /* 0x000fe200000000ff */
[----:B------:R-:W-:Y:S01]  /*5fe0*/  @P4 IMAD.MOV.U32 R5, RZ, RZ, R9 ;  /* 0x000000ffff054224 */ /* 0x000fe200078e0009 */
[----:B------:R-:W-:Y:S02]  /*5ff0*/  F2FP.F16.F32.PACK_AB R79, RZ, R79 ;  /* 0x0000004fff4f723e */ /* 0x000fe400000000ff */
[----:B------:R-:W-:Y:S02]  /*6000*/  F2FP.F16.F32.PACK_AB R80, RZ, R80 ;  /* 0x00000050ff50723e */ /* 0x000fe400000000ff */
[----:B------:R0:W-:Y:S01]  /*6010*/  @P4 STG.E.U16 desc[UR38][R4.64+0xd0], R78 ;  /* 0x0000d04e04004986 */ /* 0x0001e2000c101526 */
[----:B------:R-:W-:Y:S02]  /*6020*/  ISETP.GT.AND P4, PT, R3, RZ, P2 ;  /* 0x000000ff0300720c */ /* 0x000fe40001784270 */
[----:B------:R-:W-:-:S02]  /*6030*/  F2FP.F16.F32.PACK_AB R81, RZ, R81 ;  /* 0x00000051ff51723e */ /* 0x000fc400000000ff */
[----:B------:R-:W-:Y:S02]  /*6040*/  ISETP.GT.AND P2, PT, R3, 0x8, P2 ;  /* 0x000000080300780c */ /* 0x000fe40001744270 */
[----:B------:R-:W-:Y:S02]  /*6050*/  F2FP.F16.F32.PACK_AB R82, RZ, R82 ;  /* 0x00000052ff52723e */ /* 0x000fe400000000ff */
[----:B------:R-:W-:Y:S02]  /*6060*/  F2FP.F16.F32.PACK_AB R83, RZ, R83 ;  /* 0x00000053ff53723e */ /* 0x000fe400000000ff */
[----:B------:R-:W-:Y:S01]  /*6070*/  F2FP.F16.F32.PACK_AB R84, RZ, R84 ;  /* 0x00000054ff54723e */ /* 0x000fe200000000ff */
[----:B0-----:R-:W-:Y:S01]  /*6080*/  @P5 IMAD.MOV.U32 R4, RZ, RZ, R8 ;  /* 0x000000ffff045224 */ /* 0x001fe200078e0008 */
[----:B------:R-:W-:Y:S01]  /*6090*/  F2FP.F16.F32.PACK_AB R85, RZ, R85 ;  /* 0x00000055ff55723e */ /* 0x000fe200000000ff */
[----:B------:R-:W-:Y:S01]  /*60a0*/  @P5 IMAD.MOV.U32 R5, RZ, RZ, R9 ;  /* 0x000000ffff055224 */ /* 0x000fe200078e0009 */
[----:B------:R-:W-:-:S02]  /*60b0*/  F2FP.F16.F32.PACK_AB R86, RZ, R86 ;  /* 0x00000056ff56723e */ /* 0x000fc400000000ff */
[----:B------:R-:W-:Y:S02]  /*60c0*/  F2FP.F16.F32.PACK_AB R87, RZ, R87 ;  /* 0x00000057ff57723e */ /* 0x000fe400000000ff */
[----:B------:R0:W-:Y:S01]  /*60d0*/  @P5 STG.E.U16 desc[UR38][R4.64+0xd2], R79 ;  /* 0x0000d24f04005986 */ /* 0x0001e2000c101526 */
[C---:B------:R-:W-:Y:S02]  /*60e0*/  ISETP.GT.AND P5, PT, R3.reuse, RZ, P3 ;  /* 0x000000ff0300720c */ /* 0x040fe40001fa4270 */
[----:B------:R-:W-:-:S11]  /*60f0*/  ISETP.GT.AND P3, PT, R3, 0x8, P3 ;  /* 0x000000080300780c */ /* 0x000fd60001f64270 */
[----:B0-----:R-:W-:Y:S02]  /*6100*/  @P5 IMAD.MOV.U32 R4, RZ, RZ, R6 ;  /* 0x000000ffff045224 */ /* 0x001fe400078e0006 */
[----:B------:R-:W-:-:S05]  /*6110*/  @P5 IMAD.MOV.U32 R5, RZ, RZ, R7 ;  /* 0x000000ffff055224 */ /* 0x000fca00078e0007 */
[----:B------:R0:W-:Y:S01]  /*6120*/  @P5 STG.E.U16 desc[UR38][R4.64+0xe0], R80 ;  /* 0x0000e05004005986 */ /* 0x0001e2000c101526 */
[C---:B------:R-:W-:Y:S02]  /*6130*/  ISETP.GT.AND P5, PT, R3.reuse, RZ, P0 ;  /* 0x000000ff0300720c */ /* 0x040fe400007a4270 */
[----:B------:R-:W-:Y:S01]  /*6140*/  ISETP.GT.AND P0, PT, R3, 0x8, P0 ;  /* 0x000000080300780c */ /* 0x000fe20000704270 */
[----:B0-----:R-:W-:Y:S02]  /*6150*/  @P4 IMAD.MOV.U32 R4, RZ, RZ, R6 ;  /* 0x000000ffff044224 */ /* 0x001fe400078e0006 */
[----:B------:R-:W-:-:S05]  /*6160*/  @P4 IMAD.MOV.U32 R5, RZ, RZ, R7 ;  /* 0x000000ffff054224 */ /* 0x000fca00078e0007 */
[----:B------:R0:W-:Y:S01]  /*6170*/  @P4 STG.E.U16 desc[UR38][R4.64+0xe2], R81 ;  /* 0x0000e25104004986 */ /* 0x0001e2000c101526 */
[C---:B------:R-:W-:Y:S02]  /*6180*/  ISETP.GT.AND P4, PT, R3.reuse, RZ, P1 ;  /* 0x000000ff0300720c */ /* 0x040fe40000f84270 */
[----:B------:R-:W-:Y:S01]  /*6190*/  ISETP.GT.AND P1, PT, R3, 0x8, P1 ;  /* 0x000000080300780c */ /* 0x000fe20000f24270 */
[----:B0-----:R-:W-:Y:S02]  /*61a0*/  @P3 IMAD.MOV.U32 R4, RZ, RZ, R8 ;  /* 0x000000ffff043224 */ /* 0x001fe400078e0008 */
[----:B------:R-:W-:-:S05]  /*61b0*/  @P3 IMAD.MOV.U32 R5, RZ, RZ, R9 ;  /* 0x000000ffff053224 */ /* 0x000fca00078e0009 */
[----:B------:R0:W-:Y:S02]  /*61c0*/  @P3 STG.E.U16 desc[UR38][R4.64+0xe0], R82 ;  /* 0x0000e05204003986 */ /* 0x0001e4000c101526 */
[----:B0-----:R-:W-:Y:S02]  /*61d0*/  @P2 IMAD.MOV.U32 R4, RZ, RZ, R8 ;  /* 0x000000ffff042224 */ /* 0x001fe400078e0008 */
[----:B------:R-:W-:-:S05]  /*61e0*/  @P2 IMAD.MOV.U32 R5, RZ, RZ, R9 ;  /* 0x000000ffff052224 */ /* 0x000fca00078e0009 */
[----:B------:R0:W-:Y:S02]  /*61f0*/  @P2 STG.E.U16 desc[UR38][R4.64+0xe2], R83 ;  /* 0x0000e25304002986 */ /* 0x0001e4000c101526 */
[----:B0-----:R-:W-:Y:S02]  /*6200*/  @P4 IMAD.MOV.U32 R4, RZ, RZ, R6 ;  /* 0x000000ffff044224 */ /* 0x001fe400078e0006 */
[----:B------:R-:W-:-:S05]  /*6210*/  @P4 IMAD.MOV.U32 R5, RZ, RZ, R7 ;  /* 0x000000ffff054224 */ /* 0x000fca00078e0007 */
[----:B------:R0:W-:Y:S04]  /*6220*/  @P4 STG.E.U16 desc[UR38][R4.64+0xf0], R84 ;  /* 0x0000f05404004986 */ /* 0x0001e8000c101526 */
[----:B------:R1:W-:Y:S01]  /*6230*/  @P5 STG.E.U16 desc[UR38][R6.64+0xf2], R85 ;  /* 0x0000f25506005986 */ /* 0x0003e2000c101526 */
[----:B0-----:R-:W-:Y:S02]  /*6240*/  @P1 IMAD.MOV.U32 R4, RZ, RZ, R8 ;  /* 0x000000ffff041224 */ /* 0x001fe400078e0008 */
[----:B------:R-:W-:-:S05]  /*6250*/  @P1 IMAD.MOV.U32 R5, RZ, RZ, R9 ;  /* 0x000000ffff051224 */ /* 0x000fca00078e0009 */
[----:B------:R1:W-:Y:S04]  /*6260*/  @P1 STG.E.U16 desc[UR38][R4.64+0xf0], R86 ;  /* 0x0000f05604001986 */ /* 0x0003e8000c101526 */
[----:B------:R1:W-:Y:S02]  /*6270*/  @P0 STG.E.U16 desc[UR38][R8.64+0xf2], R87 ;  /* 0x0000f25708000986 */ /* 0x0003e4000c101526 */
.L_x_158:
[----:B------:R-:W-:Y:S05]  /*6280*/  BSYNC B0 ;  /* 0x0000000000007941 */ /* 0x000fea0003800000 */
.L_x_32:
[----:B------:R-:W-:Y:S01]  /*6290*/  IADD3 R16, P0, R16, UR36, RZ ;  /* 0x0000002410107c10 */ /* 0x000fe2000ff1e0ff */
[----:B------:R-:W-:Y:S01]  /*62a0*/  ULDC.64 UR4, c[0x0][0x650] ;  /* 0x0001940000047ab9 */ /* 0x000fe20000000a00 */
[----:B------:R-:W-:Y:S01]  /*62b0*/  PRMT R3, RZ, 0x7610, R3 ;  /* 0x00007610ff037816 */ /* 0x000fe20000000003 */
[----:B------:R-:W-:Y:S01]  /*62c0*/  IMAD.MOV.U32 R100, RZ, RZ, -0x1 ;  /* 0xffffffffff647424 */ /* 0x000fe200078e00ff */
[----:B------:R-:W-:Y:S01]  /*62d0*/  IADD3.X R17, R17, UR42, RZ, P0, !PT ;  /* 0x0000002a11117c10 */ /* 0x000fe200087fe4ff */
[----:B------:R-:W-:Y:S01]  /*62e0*/  IMAD.MOV.U32 R101, RZ, RZ, -0x1 ;  /* 0xffffffffff657424 */ /* 0x000fe200078e00ff */
[----:B------:R-:W-:-:S04]  /*62f0*/  ISETP.GE.U32.AND P0, PT, R16, UR4, PT ;  /* 0x0000000410007c0c */ /* 0x000fc8000bf06070 */
[----:B------:R-:W-:-:S13]  /*6300*/  ISETP.GE.U32.AND.EX P0, PT, R17, UR5, PT, P0 ;  /* 0x0000000511007c0c */ /* 0x000fda000bf06100 */
[----:B------:R-:W-:Y:S05]  /*6310*/  @P0 BRA `(.L_x_159) ;  /* 0x00000004004c0947 */ /* 0x000fea0003800000 */
[----:B------:R-:W0:Y:S01]  /*6320*/  LDC.64 R10, c[0x0][0x628] ;  /* 0x00018a00ff0a7b82 */ /* 0x000e220000000a00 */
[----:B---3--:R-:W3:Y:S01]  /*6330*/  S2R R12, SR_CTAID.X ;  /* 0x00000000000c7919 */ /* 0x008ee20000002500 */
[----:B-12-4-:R-:W-:Y:S02]  /*6340*/  IMAD.MOV.U32 R8, RZ, RZ, R16 ;  /* 0x000000ffff087224 */ /* 0x016fe400078e0010 */
[----:B------:R-:W-:Y:S01]  /*6350*/  IMAD.MOV.U32 R9, RZ, RZ, R17 ;  /* 0x000000ffff097224 */ /* 0x000fe200078e0011 */
[----:B------:R-:W1:Y:S03]  /*6360*/  S2R R20, SR_CTAID.Y ;  /* 0x0000000000147919 */ /* 0x000e660000002600 */
[----:B------:R-:W2:Y:S08]  /*6370*/  LDC R0, c[0x0][0x630] ;  /* 0x00018c00ff007b82 */ /* 0x000eb00000000800 */
[----:B------:R-:W4:Y:S01]  /*6380*/  LDC.64 R14, c[0x0][0x620] ;  /* 0x00018800ff0e7b82 */ /* 0x000f220000000a00 */
[----:B0-----:R-:W-:-:S04]  /*6390*/  ISETP.NE.U32.AND P0, PT, R10, RZ, PT ;  /* 0x000000ff0a00720c */ /* 0x001fc80003f05070 */
[----:B------:R-:W-:-:S13]  /*63a0*/  ISETP.NE.AND.EX P0, PT, R11, RZ, PT, P0 ;  /* 0x000000ff0b00720c */ /* 0x000fda0003f05300 */
[----:B-1234-:R-:W-:Y:S05]  /*63b0*/  @!P0 BRA `(.L_x_160) ;  /* 0x0000000000288947 */ /* 0x01efea0003800000 */
        /* <DEDUP_REMOVED lines=10> */
.L_x_160:
[-CC-:B------:R-:W-:Y:S01]  /*6460*/  SHF.R.U64 R101, R8, R0.reuse, R9.reuse ;  /* 0x0000000008657219 */ /* 0x180fe20000001209 */
[----:B------:R-:W0:Y:S01]  /*6470*/  LDC.64 R26, c[0x0][0x640] ;  /* 0x00019000ff1a7b82 */ /* 0x000e220000000a00 */
[----:B------:R-:W-:Y:S01]  /*6480*/  SHF.R.U32.HI R0, RZ, R0, R9 ;  /* 0x00000000ff007219 */ /* 0x000fe20000011609 */
[----:B------:R-:W-:Y:S01]  /*6490*/  ULDC UR4, c[0x0][0x150] ;  /* 0x0000540000047ab9 */ /* 0x000fe20000000800 */
[----:B------:R-:W-:Y:S02]  /*64a0*/  IADD3 R3, P0, RZ, -R101, RZ ;  /* 0x80000065ff037210 */ /* 0x000fe40007f1e0ff */
[----:B------:R-:W-:-:S03]  /*64b0*/  I2FP.F32.U32 R7, R12 ;  /* 0x0000000c00077245 */ /* 0x000fc60000201000 */
[----:B------:R-:W1:Y:S01]  /*64c0*/  LDC R6, c[0x0][0x618] ;  /* 0x00018600ff067b82 */ /* 0x000e620000000800 */
[----:B------:R-:W-:Y:S02]  /*64d0*/  IMAD.X R5, RZ, RZ, ~R0, P0 ;  /* 0x000000ffff057224 */ /* 0x000fe400000e0e00 */
[----:B------:R-:W-:Y:S01]  /*64e0*/  FMUL R7, R7, UR4 ;  /* 0x0000000407077c20 */ /* 0x000fe20008400000 */
[----:B------:R-:W-:Y:S01]  /*64f0*/  ULDC UR4, c[0x0][0x154] ;  /* 0x0000550000047ab9 */ /* 0x000fe20000000800 */
[-C--:B------:R-:W-:Y:S02]  /*6500*/  IMAD R0, R5, R14.reuse, RZ ;  /* 0x0000000e05007224 */ /* 0x080fe400078e02ff */
[C---:B------:R-:W-:Y:S01]  /*6510*/  IMAD.WIDE.U32 R4, R3.reuse, R14, R16 ;  /* 0x0000000e03047225 */ /* 0x040fe200078e0010 */
[----:B------:R-:W2:Y:S01]  /*6520*/  LDC R8, c[0x0][0x608] ;  /* 0x00018200ff087b82 */ /* 0x000ea20000000800 */
[----:B------:R-:W3:Y:S02]  /*6530*/  F2I.U32.TRUNC.NTZ R7, R7 ;  /* 0x0000000700077305 */ /* 0x000ee4000020f000 */
[----:B------:R-:W-:Y:S01]  /*6540*/  IMAD R3, R3, R15, R0 ;  /* 0x0000000f03037224 */ /* 0x000fe200078e0200 */
[----:B------:R-:W-:-:S03]  /*6550*/  I2FP.F32.U32 R0, R20 ;  /* 0x0000001400007245 */ /* 0x000fc60000201000 */
[----:B------:R-:W-:Y:S01]  /*6560*/  IMAD.IADD R3, R5, 0x1, R3 ;  /* 0x0000000105037824 */ /* 0x000fe200078e0203 */
[----:B------:R-:W4:Y:S01]  /*6570*/  LDC R11, c[0x0][0x658] ;  /* 0x00019600ff0b7b82 */ /* 0x000f220000000800 */
[----:B0-----:R-:W-:-:S04]  /*6580*/  ISETP.NE.U32.AND P0, PT, R26, RZ, PT ;  /* 0x000000ff1a00720c */ /* 0x001fc80003f05070 */
[----:B------:R-:W-:-:S03]  /*6590*/  ISETP.NE.AND.EX P0, PT, R27, RZ, PT, P0 ;  /* 0x000000ff1b00720c */ /* 0x000fc60003f05300 */
[----:B------:R-:W0:Y:S01]  /*65a0*/  LDC R9, c[0x0][0x144] ;  /* 0x00005100ff097b82 */ /* 0x000e220000000800 */
[-C--:B-1----:R-:W-:Y:S01]  /*65b0*/  SHF.R.U64 R10, R4, R6.reuse, R3 ;  /* 0x00000006040a7219 */ /* 0x082fe20000001203 */
[----:B---3--:R-:W-:Y:S01]  /*65c0*/  IMAD.MOV R7, RZ, RZ, -R7 ;  /* 0x000000ffff077224 */ /* 0x008fe200078e0a07 */
[----:B------:R-:W-:Y:S01]  /*65d0*/  SHF.R.U32.HI R3, RZ, R6, R3 ;  /* 0x00000006ff037219 */ /* 0x000fe20000011603 */
[----:B------:R-:W-:-:S04]  /*65e0*/  FMUL R6, R0, UR4 ;  /* 0x0000000400067c20 */ /* 0x000fc80008400000 */
[----:B------:R-:W1:Y:S01]  /*65f0*/  LDC R21, c[0x0][0x148] ;  /* 0x00005200ff157b82 */ /* 0x000e620000000800 */
[----:B------:R3:W0:Y:S01]  /*6600*/  F2I.U32.TRUNC.NTZ R14, R6 ;  /* 0x00000006000e7305 */ /* 0x000622000020f000 */
[-CC-:B--2---:R-:W-:Y:S02]  /*6610*/  SHF.R.U64 R13, R10, R8.reuse, R3.reuse ;  /* 0x000000080a0d7219 */ /* 0x184fe40000001203 */
[----:B------:R-:W-:-:S04]  /*6620*/  SHF.R.U32.HI R0, RZ, R8, R3 ;  /* 0x00000008ff007219 */ /* 0x000fc80000011603 */
[----:B-----5:R-:W2:Y:S01]  /*6630*/  LDC R24, c[0x0][0x648] ;  /* 0x00019200ff187b82 */ /* 0x020ea20000000800 */
[-CC-:B----4-:R-:W-:Y:S02]  /*6640*/  SHF.R.U64 R15, R13, R11.reuse, R0.reuse ;  /* 0x0000000b0d0f7219 */ /* 0x190fe40000001200 */
[----:B------:R-:W-:-:S03]  /*6650*/  SHF.R.U32.HI R5, RZ, R11, R0 ;  /* 0x0000000bff057219 */ /* 0x000fc60000011600 */
[----:B------:R-:W-:Y:S02]  /*6660*/  IMAD.MOV.U32 R4, RZ, RZ, R15 ;  /* 0x000000ffff047224 */ /* 0x000fe400078e000f */
[----:B------:R-:W4:Y:S01]  /*6670*/  LDC R28, c[0x0][0x638] ;  /* 0x00018e00ff1c7b82 */ /* 0x000f220000000800 */
[----:B0-----:R-:W-:-:S07]  /*6680*/  IMAD R25, R9, R7, R12 ;  /* 0x0000000709197224 */ /* 0x001fce00078e020c */
[----:B------:R-:W0:Y:S08]  /*6690*/  LDC R29, c[0x0][0x610] ;  /* 0x00018400ff1d7b82 */ /* 0x000e300000000800 */
[----:B------:R-:W0:Y:S01]  /*66a0*/  LDC R30, c[0x0][0x600] ;  /* 0x00018000ff1e7b82 */ /* 0x000e220000000800 */
[----:B-123--:R-:W-:Y:S05]  /*66b0*/  @!P0 BRA `(.L_x_161) ;  /* 0x0000000000288947 */ /* 0x00efea0003800000 */
[----:B------:R-:W1:Y:S02]  /*66c0*/  LDC R0, c[0x0][0x64c] ;  /* 0x00019300ff007b82 */ /* 0x000e640000000800 */
[----:B-1----:R-:W-:-:S05]  /*66d0*/  IADD3 R3, P0, R15, R0, RZ ;  /* 0x000000000f037210 */ /* 0x002fca0007f1e0ff */
        /* <DEDUP_REMOVED lines=8> */
.L_x_161:
[----:B------:R-:W-:Y:S01]  /*6760*/  ISETP.NE.AND P0, PT, R2, 0x1, PT ;  /* 0x000000010200780c */ /* 0x000fe20003f05270 */
[----:B------:R-:W-:Y:S01]  /*6770*/  IMAD.MOV R14, RZ, RZ, -R14 ;  /* 0x000000ffff0e7224 */ /* 0x000fe200078e0a0e */
[----:B------:R-:W-:Y:S02]  /*6780*/  SHF.R.U64 R3, R4, R24, R5 ;  /* 0x0000001804037219 */ /* 0x000fe40000001205 */
[----:B------:R-:W-:Y:S02]  /*6790*/  LOP3.LUT R0, R13, R98, RZ, 0xc0, !PT ;  /* 0x000000620d007212 */ /* 0x000fe400078ec0ff */
[----:B------:R-:W-:Y:S01]  /*67a0*/  LOP3.LUT R10, R10, R97, RZ, 0xc0, !PT ;  /* 0x000000610a0a7212 */ /* 0x000fe200078ec0ff */
[----:B------:R-:W-:Y:S02]  /*67b0*/  IMAD.MOV R4, RZ, RZ, -R3 ;  /* 0x000000ffff047224 */ /* 0x000fe400078e0a03 */
[----:B------:R-:W-:Y:S02]  /*67c0*/  IMAD R0, R93, R3, R0 ;  /* 0x000000035d007224 */ /* 0x000fe400078e0200 */
[----:B----4-:R-:W-:-:S02]  /*67d0*/  IMAD R3, R4, R28, R15 ;  /* 0x0000001c04037224 */ /* 0x010fc400078e020f */
[----:B------:R-:W-:Y:S02]  /*67e0*/  @P0 IMAD R25, R21, R14, R20 ;  /* 0x0000000e15190224 */ /* 0x000fe400078e0214 */
[----:B0-----:R-:W-:Y:S02]  /*67f0*/  IMAD R5, R3, R30, R10 ;  /* 0x0000001e03057224 */ /* 0x001fe400078e020a */
[----:B------:R-:W-:Y:S02]  /*6800*/  IMAD R0, R0, R29, R25 ;  /* 0x0000001d00007224 */ /* 0x000fe400078e0219 */
[----:B------:R-:W-:-:S03]  /*6810*/  IMAD.MOV.U32 R4, RZ, RZ, 0x1 ;  /* 0x00000001ff047424 */ /* 0x000fc600078e00ff */
[----:B------:R-:W-:Y:S02]  /*6820*/  SEL R100, R5, R0, !P0 ;  /* 0x0000000005647207 */ /* 0x000fe40004000000 */
[----:B------:R-:W-:Y:S02]  /*6830*/  PRMT R3, R4, 0x7610, R3 ;  /* 0x0000761004037816 */ /* 0x000fe40000000003 */
[----:B------:R-:W-:-:S07]  /*6840*/  SEL R0, R0, R5, !P0 ;  /* 0x0000000500007207 */ /* 0x000fce0004000000 */
.L_x_159:
[----:B------:R-:W-:Y:S01]  /*6850*/  LOP3.LUT P0, RZ, R3, 0xff, RZ, 0xc0, !PT ;  /* 0x000000ff03ff7812 */ /* 0x000fe2000780c0ff */
[----:B------:R-:W-:Y:S01]  /*6860*/  UIMAD.WIDE.U32 UR4, UR41, -0x55555555, URZ ;  /* 0xaaaaaaab290478a5 */ /* 0x000fe2000f8e003f */
[----:B------:R-:W-:-:S03]  /*6870*/  IMAD.MOV.U32 R103, RZ, RZ, R0 ;  /* 0x000000ffff677224 */ /* 0x000fc600078e0000 */
[----:B------:R-:W-:-:S04]  /*6880*/  USHF.R.U32.HI UR4, URZ, 0x2, UR5 ;  /* 0x000000023f047899 */ /* 0x000fc80008011605 */
[----:B------:R-:W-:-:S04]  /*6890*/  UIMAD UR41, UR4, -0x6, UR41 ;  /* 0xfffffffa042978a4 */ /* 0x000fc8000f8e0229 */
[----:B------:R-:W-:Y:S08]  /*68a0*/  @P0 BRA `(.L_x_162) ;  /* 0xffffffac000c0947 */ /* 0x000ff0000383ffff */
[----:B------:R-:W-:Y:S05]  /*68b0*/  EXIT ;  /* 0x000000000000794d */ /* 0x000fea0003800000 */
.L_x_7:
        /* <DEDUP_REMOVED lines=26> */
.L_x_164:
[----:B------:R-:W0:Y:S01]  /*6a60*/  LDC.64 R30, c[0x0][0x640] ;  /* 0x00019000ff1e7b82 */ /* 0x000e220000000a00 */
[-CC-:B------:R-:W-:Y:S01]  /*6a70*/  SHF.R.U64 R22, R14, R8.reuse, R15.reuse ;  /* 0x000000080e167219 */ /* 0x180fe2000000120f */
[----:B------:R-:W-:Y:S01]  /*6a80*/  IMAD.MOV.U32 R27, RZ, RZ, 0x1 ;  /* 0x00000001ff1b7424 */ /* 0x000fe200078e00ff */
[----:B------:R-:W-:Y:S02]  /*6a90*/  SHF.R.U32.HI R7, RZ, R8, R15 ;  /* 0x00000008ff077219 */ /* 0x000fe4000001160f */
[----:B------:R-:W-:-:S03]  /*6aa0*/  IADD3 R13, P0, RZ, -R22, RZ ;  /* 0x80000016ff0d7210 */ /* 0x000fc60007f1e0ff */
[----:B------:R-:W1:Y:S02]  /*6ab0*/  LDC R12, c[0x0][0x618] ;  /* 0x00018600ff0c7b82 */ /* 0x000e640000000800 */
[----:B------:R-:W-:Y:S02]  /*6ac0*/  IMAD.X R7, RZ, RZ, ~R7, P0 ;  /* 0x000000ffff077224 */ /* 0x000fe400000e0e07 */
[----:B------:R-:W-:-:S04]  /*6ad0*/  IMAD.WIDE.U32 R10, R13, R24, R16 ;  /* 0x000000180d0a7225 */ /* 0x000fc800078e0010 */
[----:B------:R-:W2:Y:S01]  /*6ae0*/  LDC R14, c[0x0][0x608] ;  /* 0x00018200ff0e7b82 */ /* 0x000ea20000000800 */
[----:B------:R-:W-:-:S04]  /*6af0*/  IMAD R8, R7, R24, RZ ;  /* 0x0000001807087224 */ /* 0x000fc800078e02ff */
[----:B------:R-:W-:-:S03]  /*6b00*/  IMAD R7, R13, R25, R8 ;  /* 0x000000190d077224 */ /* 0x000fc600078e0208 */
[----:B------:R-:W3:Y:S01]  /*6b10*/  LDC R28, c[0x0][0x658] ;  /* 0x00019600ff1c7b82 */ /* 0x000ee20000000800 */
[----:B------:R-:W-:Y:S01]  /*6b20*/  IMAD.IADD R7, R11, 0x1, R7 ;  /* 0x000000010b077824 */ /* 0x000fe200078e0207 */
[----:B0-----:R-:W-:Y:S01]  /*6b30*/  ISETP.NE.U32.AND P0, PT, R30, RZ, PT ;  /* 0x000000ff1e00720c */ /* 0x001fe20003f05070 */
[----:B------:R-:W-:-:S03]  /*6b40*/  IMAD.MOV.U32 R11, RZ, RZ, -0x1 ;  /* 0xffffffffff0b7424 */ /* 0x000fc600078e00ff */
        /* <DEDUP_REMOVED lines=8> */
[-C--:B---3--:R-:W-:Y:S02]  /*6bd0*/  SHF.L.U32 R10, R11, R28.reuse, RZ ;  /* 0x0000001c0b0a7219 */ /* 0x088fe400000006ff */
[--C-:B------:R-:W-:Y:S02]  /*6be0*/  SHF.R.U64 R26, R24, R28, R7.reuse ;  /* 0x0000001c181a7219 */ /* 0x100fe40000001207 */
[----:B------:R-:W-:Y:S02]  /*6bf0*/  LOP3.LUT R29, RZ, R10, RZ, 0x33, !PT ;  /* 0x0000000aff1d7212 */ /* 0x000fe400078e33ff */
[----:B------:R-:W-:Y:S01]  /*6c00*/  SHF.R.U32.HI R11, RZ, R28, R7 ;  /* 0x0000001cff0b7219 */ /* 0x000fe20000011607 */
[----:B------:R-:W3:Y:S01]  /*6c10*/  LDC R32, c[0x0][0x610] ;  /* 0x00018400ff207b82 */ /* 0x000ee20000000800 */
[----:B------:R-:W-:Y:S01]  /*6c20*/  IMAD.MOV.U32 R10, RZ, RZ, R26 ;  /* 0x000000ffff0a7224 */ /* 0x000fe200078e001a */
[----:B------:R-:W-:Y:S06]  /*6c30*/  @!P0 BRA `(.L_x_165) ;  /* 0x0000000000288947 */ /* 0x000fec0003800000 */
        /* <DEDUP_REMOVED lines=10> */
.L_x_165:
[----:B------:R-:W-:Y:S02]  /*6ce0*/  ISETP.NE.AND P0, PT, R2, 0x1, PT ;  /* 0x000000010200780c */ /* 0x000fe40003f05270 */
[----:B-1----:R-:W-:Y:S01]  /*6cf0*/  SHF.R.U64 R8, R10, R8, R11 ;  /* 0x000000080a087219 */ /* 0x002fe2000000120b */
[----:B0-----:R-:W-:Y:S01]  /*6d00*/  VIADD R11, R21, 0xffffffff ;  /* 0xffffffff150b7836 */ /* 0x001fe20000000000 */
[----:B------:R-:W-:Y:S02]  /*6d10*/  SHF.L.U32 R27, R27, R28, RZ ;  /* 0x0000001c1b1b7219 */ /* 0x000fe400000006ff */
[----:B------:R-:W-:Y:S01]  /*6d20*/  LOP3.LUT R5, R24, R29, RZ, 0xc0, !PT ;  /* 0x0000001d18057212 */ /* 0x000fe200078ec0ff */
[----:B------:R-:W-:-:S04]  /*6d30*/  IMAD.MOV R7, RZ, RZ, -R8 ;  /* 0x000000ffff077224 */ /* 0x000fc800078e0a08 */
[----:B------:R-:W-:Y:S02]  /*6d40*/  IMAD R5, R27, R8, R5 ;  /* 0x000000081b057224 */ /* 0x000fe400078e0205 */
[----:B------:R-:W-:Y:S01]  /*6d50*/  @P0 IMAD R6, R9, R23, R4 ;  /* 0x0000001709060224 */ /* 0x000fe200078e0204 */
[----:B------:R-:W-:Y:S01]  /*6d60*/  LOP3.LUT R9, R20, R11, RZ, 0xc0, !PT ;  /* 0x0000000b14097212 */ /* 0x000fe200078ec0ff */
[----:B--2---:R-:W-:Y:S02]  /*6d70*/  IMAD R4, R7, R25, R26 ;  /* 0x0000001907047224 */ /* 0x004fe400078e021a */
[----:B---3--:R-:W-:Y:S02]  /*6d80*/  IMAD R6, R5, R32, R6 ;  /* 0x0000002005067224 */ /* 0x008fe400078e0206 */
[----:B------:R-:W-:Y:S02]  /*6d90*/  IMAD R5, R4, R21, R9 ;  /* 0x0000001504057224 */ /* 0x000fe400078e0209 */
[----:B------:R-:W-:-:S02]  /*6da0*/  IMAD.MOV.U32 R8, RZ, RZ, 0x1 ;  /* 0x00000001ff087424 */ /* 0x000fc400078e00ff */
[----:B------:R-:W-:Y:S01]  /*6db0*/  IMAD.MOV.U32 R7, RZ, RZ, R22 ;  /* 0x000000ffff077224 */ /* 0x000fe200078e0016 */
[----:B------:R-:W-:Y:S02]  /*6dc0*/  SEL R21, R5, R6, !P0 ;  /* 0x0000000605157207 */ /* 0x000fe40004000000 */
[----:B------:R-:W-:-:S07]  /*6dd0*/  SEL R20, R6, R5, !P0 ;  /* 0x0000000506147207 */ /* 0x000fce0004000000 */
.L_x_163:
[----:B------:R-:W-:-:S08]  /*6de0*/  NOP ;  /* 0x0000000000007918 */ /* 0x000fd00000000000 */
[----:B------:R-:W0:-:S00]  /*6df0*/  USETMAXREG.DEALLOC.CTAPOOL 0x28 ;  /* 0x00000028000079c8 */ /* 0x000e0000080e0500 */
[----:B0-----:R-:W-:-:S13]  /*6e00*/  ISETP.NE.AND P0, PT, R3, RZ, PT ;  /* 0x000000ff0300720c */ /* 0x001fda0003f05270 */
[----:B------:R-:W-:Y:S05]  /*6e10*/  @P0 EXIT ;  /* 0x000000000000094d */ /* 0x000fea0003800000 */
[----:B------:R-:W-:Y:S01]  /*6e20*/  LOP3.LUT P0, RZ, R8, 0xff, RZ, 0xc0, !PT ;  /* 0x000000ff08ff7812 */ /* 0x000fe2000780c0ff */
[----:B------:R-:W-:Y:S02]  /*6e30*/  IMAD.MOV.U32 R3, RZ, RZ, 0x1 ;  /* 0x00000001ff037424 */ /* 0x000fe400078e00ff */
[----:B------:R-:W-:-:S10]  /*6e40*/  IMAD.MOV.U32 R8, RZ, RZ, RZ ;  /* 0x000000ffff087224 */ /* 0x000fd400078e00ff */
[----:B------:R-:W-:Y:S05]  /*6e50*/  @!P0 BRA `(.L_x_166) ;  /* 0x0000000c00288947 */ /* 0x000fea0003800000 */
[----:B------:R-:W0:Y:S01]  /*6e60*/  LDC R3, c[0x0][0x28c] ;  /* 0x0000a300ff037b82 */ /* 0x000e220000000800 */
[----:B------:R-:W1:Y:S01]  /*6e70*/  S2R R13, SR_CgaCtaId ;  /* 0x00000000000d7919 */ /* 0x000e620000008800 */
[----:B------:R-:W-:Y:S01]  /*6e80*/  ULDC UR5, c[0x0][0x658] ;  /* 0x0001960000057ab9 */ /* 0x000fe20000000800 */
[----:B------:R-:W-:Y:S01]  /*6e90*/  UMOV UR6, 0xffffffff ;  /* 0xffffffff00067882 */ /* 0x000fe20000000000 */
[----:B------:R-:W-:Y:S01]  /*6ea0*/  BSSY B0, `(.L_x_166) ;  /* 0x00000c5000007945 */ /* 0x000fe20003800000 */
[----:B------:R-:W-:Y:S01]  /*6eb0*/  USHF.L.U32 UR6, UR6, UR5, URZ ;  /* 0x0000000506067299 */ /* 0x000fe2000800063f */
[----:B------:R-:W-:Y:S01]  /*6ec0*/  IMAD.MOV.U32 R10, RZ, RZ, 0x1 ;  /* 0x00000001ff0a7424 */ /* 0x000fe200078e00ff */
[----:B------:R-:W-:Y:S01]  /*6ed0*/  LOP3.LUT R9, R18, 0x2, RZ, 0xfc, !PT ;  /* 0x0000000212097812 */ /* 0x000fe200078efcff */
[----:B------:R-:W-:Y:S01]  /*6ee0*/  IMAD.MOV.U32 R8, RZ, RZ, RZ ;  /* 0x000000ffff087224 */ /* 0x000fe200078e00ff */
[----:B------:R-:W-:Y:S01]  /*6ef0*/  ULDC UR4, c[0x0][0x600] ;  /* 0x0001800000047ab9 */ /* 0x000fe20000000800 */
[----:B------:R-:W-:Y:S01]  /*6f00*/  UMOV UR7, 0x1 ;  /* 0x0000000100077882 */ /* 0x000fe20000000000 */
[----:B------:R-:W-:-:S02]  /*6f10*/  UIADD3 UR15, UR4, -0x1, URZ ;  /* 0xffffffff040f7890 */ /* 0x000fc4000fffe03f */
[----:B------:R-:W-:Y:S02]  /*6f20*/  USHF.L.U32 UR17, UR7, UR5, URZ ;  /* 0x0000000507117299 */ /* 0x000fe4000800063f */
[----:B------:R-:W-:Y:S01]  /*6f30*/  ULOP3.LUT UR16, URZ, UR6, URZ, 0x33, !UPT ;  /* 0x000000063f107292 */ /* 0x000fe2000f8e333f */
[----:B------:R-:W-:Y:S01]  /*6f40*/  ULDC.64 UR20, c[0x0][0x198] ;  /* 0x0000660000147ab9 */ /* 0x000fe20000000a00 */
[----:B0-----:R-:W-:-:S05]  /*6f50*/  VIADD R3, R3, 0x3f ;  /* 0x0000003f03037836 */ /* 0x001fca0000000000 */
[----:B------:R-:W-:-:S04]  /*6f60*/  SHF.R.S32.HI R4, RZ, 0x1f, R3 ;  /* 0x0000001fff047819 */ /* 0x000fc80000011403 */
[----:B------:R-:W-:Y:S01]  /*6f70*/  LEA.HI R4, R4, R3, RZ, 0x6 ;  /* 0x0000000304047211 */ /* 0x000fe200078f30ff */
[C---:B-1----:R-:W-:Y:S02]  /*6f80*/  IMAD.SHL.U32 R12, R13.reuse, 0x20, RZ ;  /* 0x000000200d0c7824 */ /* 0x042fe400078e00ff */
[----:B------:R-:W-:Y:S01]  /*6f90*/  IMAD.SHL.U32 R13, R13, 0x800, RZ ;  /* 0x000008000d0d7824 */ /* 0x000fe200078e00ff */
[----:B------:R-:W-:Y:S01]  /*6fa0*/  SHF.R.S32.HI R11, RZ, 0x6, R4 ;  /* 0x00000006ff0b7819 */ /* 0x000fe20000011404 */
[----:B------:R-:W-:Y:S01]  /*6fb0*/  IMAD.MOV.U32 R3, RZ, RZ, 0x1 ;  /* 0x00000001ff037424 */ /* 0x000fe200078e00ff */
[----:B------:R-:W-:Y:S02]  /*6fc0*/  LOP3.LUT R12, R12, 0x60, RZ, 0xc0, !PT ;  /* 0x000000600c0c7812 */ /* 0x000fe400078ec0ff */
[----:B------:R-:W-:Y:S01]  /*6fd0*/  LOP3.LUT R13, R13, 0x1800, RZ, 0xc0, !PT ;  /* 0x000018000d0d7812 */ /* 0x000fe200078ec0ff */
[----:B------:R-:W-:-:S07]  /*6fe0*/  VIADD R19, R11, 0x1 ;  /* 0x000000010b137836 */ /* 0x000fce0000000000 */
.L_x_177:
[----:B------:R-:W-:-:S03]  /*6ff0*/  UMOV UR4, 0xffffffff ;  /* 0xffffffff00047882 */ /* 0x000fc60000000000 */
[----:B------:R-:W-:Y:S05]  /*7000*/  BRA.DIV UR4, `(.L_x_167) ;  /* 0x0000000e04ec7947 */ /* 0x000fea000b800000 */
[----:B------:R-:W-:-:S13]  /*7010*/  ELECT P6, URZ, PT ;  /* 0x00000000003f782f */ /* 0x000fda00038c0000 */
.L_x_190:
[----:B------:R-:W0:Y:S01]  /*7020*/  LDC R4, c[0x0][0x28c] ;  /* 0x0000a300ff047b82 */ /* 0x000e220000000800 */
[----:B------:R-:W-:Y:S01]  /*7030*/  BSSY B1, `(.L_x_168) ;  /* 0x0000038000017945 */ /* 0x000fe20003800000 */
[----:B0-----:R-:W-:-:S13]  /*7040*/  ISETP.LT.OR P6, PT, R4, 0x1, !P6 ;  /* 0x000000010400780c */ /* 0x001fda00077c1670 */
[----:B------:R-:W-:Y:S05]  /*7050*/  @P6 BRA `(.L_x_169) ;  /* 0x0000000000d46947 */ /* 0x000fea0003800000 */
[----:B------:R-:W-:Y:S02]  /*7060*/  IMAD.SHL.U32 R20, R20, 0x80, RZ ;  /* 0x0000008014147824 */ /* 0x000fe400078e00ff */
[----:B------:R-:W-:Y:S02]  /*7070*/  IMAD R21, R21, 0x80, R12 ;  /* 0x0000008015157824 */ /* 0x000fe400078e020c */
[----:B------:R-:W-:Y:S02]  /*7080*/  IMAD.MOV.U32 R22, RZ, RZ, RZ ;  /* 0x000000ffff167224 */ /* 0x000fe400078e00ff */
[----:B------:R-:W-:Y:S02]  /*7090*/  IMAD.MOV.U32 R4, RZ, RZ, R19 ;  /* 0x000000ffff047224 */ /* 0x000fe400078e0013 */
[----:B------:R-:W-:Y:S02]  /*70a0*/  IMAD.MOV.U32 R5, RZ, RZ, R3 ;  /* 0x000000ffff057224 */ /* 0x000fe400078e0003 */
[----:B------:R-:W-:-:S07]  /*70b0*/  IMAD.MOV.U32 R6, RZ, RZ, R8 ;  /* 0x000000ffff067224 */ /* 0x000fce00078e0008 */
.L_x_172:
[----:B------:R-:W0:Y:S01]  /*70c0*/  S2R R15, SR_CgaCtaId ;  /* 0x00000000000f7919 */ /* 0x000e220000008800 */
[----:B------:R-:W-:Y:S02]  /*70d0*/  MOV R14, 0x400 ;  /* 0x00000400000e7802 */ /* 0x000fe40000000f00 */
[----:B------:R-:W-:Y:S02]  /*70e0*/  ISETP.NE.AND P1, PT, R0, RZ, PT ;  /* 0x000000ff0000720c */ /* 0x000fe40003f25270 */
[----:B0-----:R-:W-:Y:S02]  /*70f0*/  LEA R25, R15, R14, 0x18 ;  /* 0x0000000e0f197211 */ /* 0x001fe400078ec0ff */
[----:B------:R-:W-:-:S09]  /*7100*/  SHF.L.U32 R14, R5, 0x1f, RZ ;  /* 0x0000001f050e7819 */ /* 0x000fd200000006ff */
[----:B------:R-:W0:Y:S01]  /*7110*/  @!P1 LDC R15, c[0x0][0x500] ;  /* 0x00014000ff0f9b82 */ /* 0x000e220000000800 */
[----:B------:R-:W-:-:S04]  /*7120*/  IMAD R23, R6, 0x8, R25 ;  /* 0x0000000806177824 */ /* 0x000fc800078e0219 */
[----:B------:R-:W1:Y:S02]  /*7130*/  SYNCS.PHASECHK.TRANS64.TRYWAIT P0, [R23+URZ+0x30], R14 ;  /* 0x0000300e170075a7 */ /* 0x000e64000800017f */
[----:B-1----:R-:W-:Y:S05]  /*7140*/  @!P0 BRA `(.L_x_170) ;  /* 0x0000000c00bc8947 */ /* 0x002fea0003800000 */
.L_x_191:
[----:B-1----:R-:W-:Y:S01]  /*7150*/  PRMT R14, R9, 0x9910, RZ ;  /* 0x00009910090e7816 */ /* 0x002fe200000000ff */
[----:B0-----:R0:W-:Y:S03]  /*7160*/  @!P1 SYNCS.ARRIVE.TRANS64 RZ, [R23+URZ], R15 ;  /* 0x0000000f17ff99a7 */ /* 0x0011e6000800003f */
[----:B------:R-:W-:-:S13]  /*7170*/  ISETP.NE.AND P0, PT, R14, 0x2, PT ;  /* 0x000000020e00780c */ /* 0x000fda0003f05270 */
[----:B0-----:R-:W-:Y:S05]  /*7180*/  @P0 BRA `(.L_x_171) ;  /* 0x0000000000040947 */ /* 0x001fea0003800000 */
[----:B------:R-:W-:Y:S01]  /*7190*/  BPT.TRAP 0x1 ;  /* 0x000000040000795c */ /* 0x000fe20000300000 */
.L_x_171:
[C---:B------:R-:W-:Y:S01]  /*71a0*/  IMAD R14, R6.reuse, 0x2000, R13 ;  /* 0x00002000060e7824 */ /* 0x040fe200078e020d */
[----:B------:R-:W-:Y:S01]  /*71b0*/  R2UR UR9, R23 ;  /* 0x00000000170972ca */ /* 0x000fe200000e0000 */
[--C-:B------:R-:W-:Y:S01]  /*71c0*/  IMAD R15, R6, 0x4000, R25.reuse ;  /* 0x00004000060f7824 */ /* 0x100fe200078e0219 */
[----:B------:R-:W-:Y:S01]  /*71d0*/  UIADD3 UR4, UP0, UR20, 0xf0, URZ ;  /* 0x000000f014047890 */ /* 0x000fe2000ff1e03f */
[----:B------:R-:W-:Y:S01]  /*71e0*/  IMAD R14, R14, 0x2, R25 ;  /* 0x000000020e0e7824 */ /* 0x000fe200078e0219 */
[----:B------:R-:W-:Y:S01]  /*71f0*/  R2UR UR11, R20 ;  /* 0x00000000140b72ca */ /* 0x000fe200000e0000 */
[----:B------:R-:W-:Y:S01]  /*7200*/  VIADD R4, R4, 0xffffffff ;  /* 0xffffffff04047836 */ /* 0x000fe20000000000 */
[----:B------:R-:W-:Y:S01]  /*7210*/  R2UR UR5, R15 ;  /* 0x000000000f0572ca */ /* 0x000fe200000e0000 */
[----:B------:R-:W-:Y:S01]  /*7220*/  UIADD3 UR22, UP1, UR20, 0x1f0, URZ ;  /* 0x000001f014167890 */ /* 0x000fe2000ff3e03f */
[----:B------:R-:W-:Y:S01]  /*7230*/  R2UR UR8, R14 ;  /* 0x000000000e0872ca */ /* 0x000fe200000e0000 */
[----:B------:R-:W-:Y:S01]  /*7240*/  VIADD R6, R6, 0x1 ;  /* 0x0000000106067836 */ /* 0x000fe20000000000 */
[----:B------:R-:W-:Y:S01]  /*7250*/  R2UR UR10, R22 ;  /* 0x00000000160a72ca */ /* 0x000fe200000e0000 */
[----:B------:R-:W-:Y:S01]  /*7260*/  UIADD3.X UR23, URZ, UR21, URZ, UP1, !UPT ;  /* 0x000000153f177290 */ /* 0x000fe20008ffe43f */
[----:B------:R-:W-:Y:S01]  /*7270*/  R2UR UR12, R7 ;  /* 0x00000000070c72ca */ /* 0x000fe200000e0000 */
[----:B------:R-:W-:Y:S01]  /*7280*/  UMOV UR6, 0x0 ;  /* 0x0000000000067882 */ /* 0x000fe20000000000 */
[----:B------:R-:W-:Y:S01]  /*7290*/  R2UR UR18, R21 ;  /* 0x00000000151272ca */ /* 0x000fe200000e0000 */
[----:B------:R-:W-:Y:S01]  /*72a0*/  UMOV UR7, 0x10000000 ;  /* 0x1000000000077882 */ /* 0x000fe20000000000 */
[----:B------:R-:W-:Y:S01]  /*72b0*/  ISETP.GT.AND P1, PT, R4, 0x1, PT ;  /* 0x000000010400780c */ /* 0x000fe20003f24270 */
[----:B------:R-:W-:Y:S01]  /*72c0*/  UMOV UR19, 0xf0000 ;  /* 0x000f000000137882 */ /* 0x000fe20000000000 */
[----:B------:R-:W-:Y:S01]  /*72d0*/  ISETP.NE.AND P0, PT, R6, 0x6, PT ;  /* 0x000000060600780c */ /* 0x000fe20003f05270 */
[----:B------:R-:W-:Y:S01]  /*72e0*/  UIADD3 UR13, UR5, 0x180, URZ ;  /* 0x00000180050d7890 */ /* 0x000fe2000fffe03f */
[----:B------:R-:W-:Y:S01]  /*72f0*/  VIADD R22, R22, 0x40 ;  /* 0x0000004016167836 */ /* 0x000fe20000000000 */
[----:B------:R-:W-:Y:S01]  /*7300*/  UIADD3.X UR5, URZ, UR21, URZ, UP0, !UPT ;  /* 0x000000153f057290 */ /* 0x000fe200087fe43f */
[----:B------:R-:W-:Y:S01]  /*7310*/  SEL R14, RZ, 0x1, P0 ;  /* 0x00000001ff0e7807 */ /* 0x000fe20000000000 */
[----:B------:R-:W-:Y:S01]  /*7320*/  UIADD3 UR14, UR8, 0x18180, URZ ;  /* 0x00018180080e7890 */ /* 0x000fe2000fffe03f */
[----:B------:R-:W-:-:S02]  /*7330*/  SEL R6, R6, RZ, P0 ;  /* 0x000000ff06067207 */ /* 0x000fc40000000000 */
[----:B------:R-:W-:Y:S01]  /*7340*/  UMOV UR8, UR13 ;  /* 0x0000000d00087c82 */ /* 0x000fe20008000000 */
[----:B------:R-:W-:-:S03]  /*7350*/  LOP3.LUT R5, R5, R14, RZ, 0x3c, !PT ;  /* 0x0000000e05057212 */ /* 0x000fc600078e3cff */
[----:B------:R0:W-:Y:S02]  /*7360*/  UTMALDG.3D [UR8], [UR4], desc[UR6] ;  /* 0x00000608040075b4 */ /* 0x0001e40008011000 */
[----:B0-----:R-:W-:Y:S01]  /*7370*/  UMOV UR8, UR14 ;  /* 0x0000000e00087c82 */ /* 0x001fe20008000000 */
[----:B------:R-:W-:Y:S02]  /*7380*/  UMOV UR11, UR18 ;  /* 0x00000012000b7c82 */ /* 0x000fe40008000000 */
[----:B------:R0:W-:Y:S02]  /*7390*/  UTMALDG.3D.MULTICAST [UR8], [UR22], UR19, desc[UR6] ;  /* 0x00000608160073b4 */ /* 0x0001e40008011813 */
[----:B0-----:R-:W-:Y:S05]  /*73a0*/  @P1 BRA `(.L_x_172) ;  /* 0xfffffffc00441947 */ /* 0x001fea000383ffff */
.L_x_169:
[----:B------:R-:W-:Y:S05]  /*73b0*/  BSYNC B1 ;  /* 0x0000000000017941 */ /* 0x000fea0003800000 */
.L_x_168:
[----:B------:R-:W-:Y:S01]  /*73c0*/  LOP3.LUT P1, RZ, R10, 0xff, RZ, 0xc0, !PT ;  /* 0x000000ff0aff7812 */ /* 0x000fe2000782c0ff */
[C---:B------:R-:W-:Y:S01]  /*73d0*/  IMAD.IADD R7, R11.reuse, 0x1, R8 ;  /* 0x000000010b077824 */ /* 0x040fe200078e0208 */
[----:B------:R-:W-:Y:S01]  /*73e0*/  ULDC.64 UR4, c[0x0][0x650] ;  /* 0x0001940000047ab9 */ /* 0x000fe20000000a00 */
[----:B------:R-:W-:Y:S01]  /*73f0*/  ISETP.GE.U32.AND P2, PT, R11, 0x6, PT ;  /* 0x000000060b00780c */ /* 0x000fe20003f46070 */
[----:B------:R-:W-:Y:S01]  /*7400*/  BSSY B1, `(.L_x_173) ;  /* 0x000006c000017945 */ /* 0x000fe20003800000 */
[----:B------:R-:W-:Y:S01]  /*7410*/  IMAD.MOV.U32 R20, RZ, RZ, -0x1 ;  /* 0xffffffffff147424 */ /* 0x000fe200078e00ff */
[----:B------:R-:W-:Y:S01]  /*7420*/  ISETP.GT.U32.AND P0, PT, R7, 0x5, PT ;  /* 0x000000050700780c */ /* 0x000fe20003f04070 */
[----:B------:R-:W-:Y:S01]  /*7430*/  IMAD.MOV.U32 R21, RZ, RZ, -0x1 ;  /* 0xffffffffff157424 */ /* 0x000fe200078e00ff */
[----:B------:R-:W-:Y:S02]  /*7440*/  PRMT R10, RZ, 0x7610, R10 ;  /* 0x00007610ff0a7816 */ /* 0x000fe4000000000a */
[----:B------:R-:W-:-:S03]  /*7450*/  ISETP.LT.U32.AND P0, PT, R11, 0x6, P0 ;  /* 0x000000060b00780c */ /* 0x000fc60000701070 */
[----:B------:R-:W0:Y:S01]  /*7460*/  @P1 S2R R5, SR_CgaCtaId ;  /* 0x0000000000051919 */ /* 0x000e220000008800 */
[----:B------:R-:W-:-:S04]  /*7470*/  @P1 MOV R4, 0x400 ;  /* 0x0000040000041802 */ /* 0x000fc80000000f00 */
[----:B0-----:R-:W-:Y:S01]  /*7480*/  @P1 LEA R6, R5, R4, 0x18 ;  /* 0x0000000405061211 */ /* 0x001fe200078ec0ff */
[----:B------:R-:W-:Y:S01]  /*7490*/  IMAD.WIDE.U32 R4, R7, -0x55555555, RZ ;  /* 0xaaaaaaab07047825 */ /* 0x000fe200078e00ff */
[----:B------:R-:W-:Y:S02]  /*74a0*/  SEL R4, RZ, 0x1, !P0 ;  /* 0x00000001ff047807 */ /* 0x000fe40004000000 */
[----:B------:R0:W-:Y:S01]  /*74b0*/  @P1 SYNCS.ARRIVE.TRANS64.A1T0 RZ, [R6+URZ+0x78], RZ ;  /* 0x000078ff06ff19a7 */ /* 0x0001e2000810003f */
[----:B------:R-:W-:Y:S02]  /*74c0*/  IADD3 R16, P1, R16, UR36, RZ ;  /* 0x0000002410107c10 */ /* 0x000fe4000ff3e0ff */
[----:B------:R-:W-:Y:S02]  /*74d0*/  LOP3.LUT R3, R3, R4, RZ, 0x3c, !PT ;  /* 0x0000000403037212 */ /* 0x000fe400078e3cff */
[----:B------:R-:W-:Y:S02]  /*74e0*/  IADD3.X R17, R17, UR42, RZ, P1, !PT ;  /* 0x0000002a11117c10 */ /* 0x000fe40008ffe4ff */
[----:B------:R-:W-:-:S02]  /*74f0*/  ISETP.GE.U32.AND P0, PT, R16, UR4, PT ;  /* 0x0000000410007c0c */ /* 0x000fc4000bf06070 */
[----:B0-----:R-:W-:Y:S02]  /*7500*/  SHF.R.U32.HI R6, RZ, 0x2, R5 ;  /* 0x00000002ff067819 */ /* 0x001fe40000011605 */
[----:B------:R-:W-:Y:S02]  /*7510*/  ISETP.GE.U32.AND.EX P0, PT, R17, UR5, PT, P0 ;  /* 0x0000000511007c0c */ /* 0x000fe4000bf06100 */
[----:B------:R-:W-:Y:S01]  /*7520*/  @P2 LOP3.LUT R3, R3, 0x1, R6, 0x78, !PT ;  /* 0x0000000103032812 */ /* 0x000fe200078e7806 */
[----:B------:R-:W-:Y:S01]  /*7530*/  IMAD R8, R6, -0x6, R7 ;  /* 0xfffffffa06087824 */ /* 0x000fe200078e0207 */
[----:B------:R-:W-:Y:S01]  /*7540*/  PRMT R4, RZ, 0x7610, R4 ;  /* 0x00007610ff047816 */ /* 0x000fe20000000004 */
[----:B------:R-:W-:-:S08]  /*7550*/  IMAD.MOV.U32 R7, RZ, RZ, -0x1 ;  /* 0xffffffffff077424 */ /* 0x000fd000078e00ff */
[----:B------:R-:W-:Y:S05]  /*7560*/  @P0 BRA `(.L_x_174) ;  /* 0x0000000400540947 */ /* 0x000fea0003800000 */
[----:B------:R-:W0:Y:S01]  /*7570*/  S2R R15, SR_CTAID.X ;  /* 0x00000000000f7919 */ /* 0x000e220000002500 */
[----:B------:R-:W-:Y:S01]  /*7580*/  ULDC.64 UR4, c[0x0][0x628] ;  /* 0x00018a0000047ab9 */ /* 0x000fe20000000a00 */
[----:B------:R-:W-:Y:S01]  /*7590*/  ULDC UR7, c[0x0][0x630] ;  /* 0x00018c0000077ab9 */ /* 0x000fe20000000800 */
[----:B------:R-:W-:Y:S01]  /*75a0*/  ISETP.NE.U32.AND P0, PT, RZ, UR4, PT ;  /* 0x00000004ff007c0c */ /* 0x000fe2000bf05070 */
[----:B------:R-:W1:Y:S01]  /*75b0*/  S2R R20, SR_CTAID.Y ;  /* 0x0000000000147919 */ /* 0x000e620000002600 */
[----:B------:R-:W-:Y:S01]  /*75c0*/  ULDC UR8, c[0x0][0x150] ;  /* 0x0000540000087ab9 */ /* 0x000fe20000000800 */
[----:B------:R-:W-:Y:S01]  /*75d0*/  IMAD.MOV.U32 R4, RZ, RZ, R16 ;  /* 0x000000ffff047224 */ /* 0x000fe200078e0010 */
[----:B------:R-:W-:Y:S01]  /*75e0*/  ISETP.NE.AND.EX P0, PT, RZ, UR5, PT, P0 ;  /* 0x00000005ff007c0c */ /* 0x000fe2000bf05300 */
[----:B------:R-:W-:Y:S01]  /*75f0*/  IMAD.MOV.U32 R5, RZ, RZ, R17 ;  /* 0x000000ffff057224 */ /* 0x000fe200078e0011 */
[----:B0-----:R-:W-:-:S11]  /*7600*/  I2FP.F32.U32 R22, R15 ;  /* 0x0000000f00167245 */ /* 0x001fd60000201000 */
[----:B------:R-:W-:Y:S05]  /*7610*/  @!P0 BRA `(.L_x_175) ;  /* 0x0000000000288947 */ /* 0x000fea0003800000 */
[----:B------:R-:W-:Y:S02]  /*7620*/  ULDC UR6, c[0x0][0x634] ;  /* 0x00018d0000067ab9 */ /* 0x000fe40000000800 */
[----:B------:R-:W-:-:S05]  /*7630*/  IADD3 R5, P0, R16, UR6, RZ ;  /* 0x0000000610057c10 */ /* 0x000fca000ff1e0ff */
[----:B------:R-:W-:-:S04]  /*7640*/  IMAD.X R21, RZ, RZ, R17, P0 ;  /* 0x000000ffff157224 */ /* 0x000fc800000e0611 */
[----:B------:R-:W-:-:S04]  /*7650*/  IMAD.WIDE.U32 R6, R21, UR4, RZ ;  /* 0x0000000415067c25 */ /* 0x000fc8000f8e00ff */
[----:B------:R-:W-:-:S04]  /*7660*/  IMAD.WIDE.U32 R6, P0, R5, UR5, R6 ;  /* 0x0000000505067c25 */ /* 0x000fc8000f800006 */
[----:B------:R-:W-:-:S04]  /*7670*/  IMAD.WIDE.U32 R4, R5, UR4, RZ ;  /* 0x0000000405047c25 */ /* 0x000fc8000f8e00ff */
[----:B------:R-:W-:Y:S01]  /*7680*/  IMAD.MOV.U32 R4, RZ, RZ, R7 ;  /* 0x000000ffff047224 */ /* 0x000fe200078e0007 */
[----:B------:R-:W-:Y:S01]  /*7690*/  IADD3 RZ, P1, R5, R6, RZ ;  /* 0x0000000605ff7210 */ /* 0x000fe20007f3e0ff */
[----:B------:R-:W-:-:S04]  /*76a0*/  IMAD.X R5, RZ, RZ, RZ, P0 ;  /* 0x000000ffff057224 */ /* 0x000fc800000e06ff */
[----:B------:R-:W-:-:S08]  /*76b0*/  IMAD.WIDE.U32.X R4, R21, UR5, R4, P1 ;  /* 0x0000000515047c25 */ /* 0x000fd000088e0404 */
.L_x_175:
[--C-:B------:R-:W-:Y:S01]  /*76c0*/  SHF.R.U64 R14, R4, UR7, R5.reuse ;  /* 0x00000007040e7c19 */ /* 0x100fe20008001205 */
[----:B------:R-:W-:Y:S01]  /*76d0*/  FMUL R22, R22, UR8 ;  /* 0x0000000816167c20 */ /* 0x000fe20008400000 */
[----:B------:R-:W-:Y:S01]  /*76e0*/  SHF.R.U32.HI R4, RZ, UR7, R5 ;  /* 0x00000007ff047c19 */ /* 0x000fe20008011605 */
[----:B------:R-:W0:Y:S01]  /*76f0*/  LDC R6, c[0x0][0x144] ;  /* 0x00005100ff067b82 */ /* 0x000e220000000800 */
[----:B------:R-:W-:Y:S01]  /*7700*/  IADD3 R5, P0, RZ, -R14, RZ ;  /* 0x8000000eff057210 */ /* 0x000fe20007f1e0ff */
[----:B------:R-:W-:Y:S01]  /*7710*/  ULDC UR6, c[0x0][0x154] ;  /* 0x0000550000067ab9 */ /* 0x000fe20000000800 */
[----:B-1----:R-:W-:Y:S01]  /*7720*/  I2FP.F32.U32 R7, R20 ;  /* 0x0000001400077245 */ /* 0x002fe20000201000 */
[----:B------:R-:W1:Y:S01]  /*7730*/  F2I.U32.TRUNC.NTZ R22, R22 ;  /* 0x0000001600167305 */ /* 0x000e62000020f000 */
[----:B------:R-:W-:Y:S01]  /*7740*/  ULDC.64 UR4, c[0x0][0x620] ;  /* 0x0001880000047ab9 */ /* 0x000fe20000000a00 */
[----:B------:R-:W-:Y:S01]  /*7750*/  IMAD.X R4, RZ, RZ, ~R4, P0 ;  /* 0x000000ffff047224 */ /* 0x000fe200000e0e04 */
[----:B------:R-:W-:Y:S01]  /*7760*/  ISETP.NE.AND P2, PT, R2, 0x1, PT ;  /* 0x000000010200780c */ /* 0x000fe20003f45270 */
[----:B------:R-:W-:Y:S01]  /*7770*/  FMUL R23, R7, UR6 ;  /* 0x0000000607177c20 */ /* 0x000fe20008400000 */
[----:B------:R-:W2:Y:S01]  /*7780*/  LDC R25, c[0x0][0x148] ;  /* 0x00005200ff197b82 */ /* 0x000ea20000000800 */
[----:B------:R-:W-:Y:S01]  /*7790*/  IMAD R4, R4, UR4, RZ ;  /* 0x0000000404047c24 */ /* 0x000fe2000f8e02ff */
[----:B------:R-:W-:-:S02]  /*77a0*/  ULDC.64 UR6, c[0x0][0x640] ;  /* 0x0001900000067ab9 */ /* 0x000fc40000000a00 */
[----:B------:R-:W-:Y:S01]  /*77b0*/  ISETP.NE.U32.AND P0, PT, RZ, UR6, PT ;  /* 0x00000006ff007c0c */ /* 0x000fe2000bf05070 */
[----:B------:R-:W3:Y:S01]  /*77c0*/  F2I.U32.TRUNC.NTZ R23, R23 ;  /* 0x0000001700177305 */ /* 0x000ee2000020f000 */
[C---:B------:R-:W-:Y:S02]  /*77d0*/  IMAD R7, R5.reuse, UR5, R4 ;  /* 0x0000000505077c24 */ /* 0x040fe4000f8e0204 */
[----:B------:R-:W-:Y:S01]  /*77e0*/  IMAD.WIDE.U32 R4, R5, UR4, R16 ;  /* 0x0000000405047c25 */ /* 0x000fe2000f8e0010 */
[----:B------:R-:W-:Y:S01]  /*77f0*/  ULDC UR4, c[0x0][0x618] ;  /* 0x0001860000047ab9 */ /* 0x000fe20000000800 */
[----:B------:R-:W-:Y:S02]  /*7800*/  ISETP.NE.AND.EX P0, PT, RZ, UR7, PT, P0 ;  /* 0x00000007ff007c0c */ /* 0x000fe4000bf05300 */
[----:B------:R-:W-:Y:S02]  /*7810*/  IMAD.IADD R5, R5, 0x1, R7 ;  /* 0x0000000105057824 */ /* 0x000fe400078e0207 */
[----:B-1----:R-:W-:-:S03]  /*7820*/  IMAD.MOV R22, RZ, RZ, -R22 ;  /* 0x000000ffff167224 */ /* 0x002fc600078e0a16 */
[----:B------:R-:W-:Y:S01]  /*7830*/  SHF.R.U64 R21, R4, UR4, R5 ;  /* 0x0000000404157c19 */ /* 0x000fe20008001205 */
[----:B0-----:R-:W-:Y:S01]  /*7840*/  IMAD R15, R6, R22, R15 ;  /* 0x00000016060f7224 */ /* 0x001fe200078e020f */
[----:B------:R-:W-:Y:S01]  /*7850*/  SHF.R.U32.HI R4, RZ, UR4, R5 ;  /* 0x00000004ff047c19 */ /* 0x000fe20008011605 */
[----:B------:R-:W-:Y:S01]  /*7860*/  ULDC UR4, c[0x0][0x608] ;  /* 0x0001820000047ab9 */ /* 0x000fe20000000800 */
[----:B---3--:R-:W-:Y:S02]  /*7870*/  IMAD.MOV R6, RZ, RZ, -R23 ;  /* 0x000000ffff067224 */ /* 0x008fe400078e0a17 */
[--C-:B------:R-:W-:Y:S02]  /*7880*/  SHF.R.U64 R22, R21, UR4, R4.reuse ;  /* 0x0000000415167c19 */ /* 0x100fe40008001204 */
[----:B------:R-:W-:Y:S01]  /*7890*/  SHF.R.U32.HI R5, RZ, UR4, R4 ;  /* 0x00000004ff057c19 */ /* 0x000fe20008011604 */
[----:B------:R-:W-:Y:S01]  /*78a0*/  ULDC UR4, c[0x0][0x658] ;  /* 0x0001960000047ab9 */ /* 0x000fe20000000800 */
[----:B--2---:R-:W-:-:S02]  /*78b0*/  @P2 IMAD R15, R25, R6, R20 ;  /* 0x00000006190f2224 */ /* 0x004fc400078e0214 */
[--C-:B------:R-:W-:Y:S02]  /*78c0*/  SHF.R.U64 R20, R22, UR4, R5.reuse ;  /* 0x0000000416147c19 */ /* 0x100fe40008001205 */
[----:B------:R-:W-:-:S03]  /*78d0*/  SHF.R.U32.HI R23, RZ, UR4, R5 ;  /* 0x00000004ff177c19 */ /* 0x000fc60008011605 */
[----:B------:R-:W-:Y:S02]  /*78e0*/  IMAD.MOV.U32 R6, RZ, RZ, R20 ;  /* 0x000000ffff067224 */ /* 0x000fe400078e0014 */
[----:B------:R-:W-:Y:S01]  /*78f0*/  IMAD.MOV.U32 R5, RZ, RZ, R23 ;  /* 0x000000ffff057224 */ /* 0x000fe200078e0017 */
[----:B------:R-:W-:Y:S06]  /*7900*/  @!P0 BRA `(.L_x_176) ;  /* 0x00000000002c8947 */ /* 0x000fec0003800000 */
        /* <DEDUP_REMOVED lines=9> */
[----:B------:R-:W-:-:S04]  /*79a0*/  IMAD.WIDE.U32.X R4, R23, UR7, R4, P1 ;  /* 0x0000000717047c25 */ /* 0x000fc800088e0404 */
[----:B------:R-:W-:-:S07]  /*79b0*/  IMAD.MOV.U32 R6, RZ, RZ, R4 ;  /* 0x000000ffff067224 */ /* 0x000fce00078e0004 */
.L_x_176:
[----:B------:R-:W-:Y:S01]  /*79c0*/  ULDC UR4, c[0x0][0x648] ;  /* 0x0001920000047ab9 */ /* 0x000fe20000000800 */
[----:B------:R-:W-:Y:S01]  /*79d0*/  LOP3.LUT R4, R22, UR16, RZ, 0xc0, !PT ;  /* 0x0000001016047c12 */ /* 0x000fe2000f8ec0ff */
[----:B------:R-:W-:Y:S01]  /*79e0*/  ULDC UR5, c[0x0][0x610] ;  /* 0x0001840000057ab9 */ /* 0x000fe20000000800 */
[----:B------:R-:W-:Y:S01]  /*79f0*/  SHF.R.U64 R5, R6, UR4, R5 ;  /* 0x0000000406057c19 */ /* 0x000fe20008001205 */
[----:B------:R-:W-:Y:S01]  /*7a00*/  ULDC UR4, c[0x0][0x638] ;  /* 0x00018e0000047ab9 */ /* 0x000fe20000000800 */
[----:B------:R-:W-:-:S03]  /*7a10*/  LOP3.LUT R21, R21, UR15, RZ, 0xc0, !PT ;  /* 0x0000000f15157c12 */ /* 0x000fc6000f8ec0ff */
[----:B------:R-:W-:Y:S02]  /*7a20*/  IMAD.MOV R7, RZ, RZ, -R5 ;  /* 0x000000ffff077224 */ /* 0x000fe400078e0a05 */
[----:B------:R-:W-:Y:S02]  /*7a30*/  IMAD R4, R5, UR17, R4 ;  /* 0x0000001105047c24 */ /* 0x000fe4000f8e0204 */
[----:B------:R-:W-:Y:S01]  /*7a40*/  IMAD R20, R7, UR4, R20 ;  /* 0x0000000407147c24 */ /* 0x000fe2000f8e0214 */
[----:B------:R-:W-:Y:S01]  /*7a50*/  ULDC UR4, c[0x0][0x600] ;  /* 0x0001800000047ab9 */ /* 0x000fe20000000800 */
[----:B------:R-:W-:Y:S02]  /*7a60*/  IMAD R15, R4, UR5, R15 ;  /* 0x00000005040f7c24 */ /* 0x000fe4000f8e020f */
[----:B------:R-:W-:Y:S02]  /*7a70*/  IMAD R20, R20, UR4, R21 ;  /* 0x0000000414147c24 */ /* 0x000fe4000f8e0215 */
[----:B------:R-:W-:-:S02]  /*7a80*/  IMAD.MOV.U32 R4, RZ, RZ, 0x1 ;  /* 0x00000001ff047424 */ /* 0x000fc400078e00ff */
[----:B------:R-:W-:Y:S01]  /*7a90*/  IMAD.MOV.U32 R7, RZ, RZ, R14 ;  /* 0x000000ffff077224 */ /* 0x000fe200078e000e */
[----:B------:R-:W-:Y:S02]  /*7aa0*/  SEL R21, R20, R15, !P2 ;  /* 0x0000000f14157207 */ /* 0x000fe40005000000 */
[----:B------:R-:W-:-:S07]  /*7ab0*/  SEL R20, R15, R20, !P2 ;  /* 0x000000140f147207 */ /* 0x000fce0005000000 */
.L_x_174:
[----:B------:R-:W-:Y:S05]  /*7ac0*/  BSYNC B1 ;  /* 0x0000000000017941 */ /* 0x000fea0003800000 */
.L_x_173:
[----:B------:R-:W-:-:S13]  /*7ad0*/  LOP3.LUT P0, RZ, R4, 0xff, RZ, 0xc0, !PT ;  /* 0x000000ff04ff7812 */ /* 0x000fda000780c0ff */
[----:B------:R-:W-:Y:S05]  /*7ae0*/  @P0 BRA `(.L_x_177) ;  /* 0xfffffff400400947 */ /* 0x000fea000383ffff */
[----:B------:R-:W-:Y:S05]  /*7af0*/  BSYNC B0 ;  /* 0x0000000000007941 */ /* 0x000fea0003800000 */
.L_x_166:
[----:B------:R-:W-:-:S03]  /*7b00*/  UMOV UR4, 0xffffffff ;  /* 0xffffffff00047882 */ /* 0x000fc60000000000 */
[----:B------:R-:W-:Y:S05]  /*7b10*/  BRA.DIV UR4, `(.L_x_178) ;  /* 0x00000006045c7947 */ /* 0x000fea000b800000 */
[----:B------:R-:W-:-:S13]  /*7b20*/  ELECT P6, URZ, PT ;  /* 0x00000000003f782f */ /* 0x000fda00038c0000 */
.L_x_194:
[----:B------:R-:W-:Y:S04]  /*7b30*/  BSSY B0, `(.L_x_179) ;  /* 0x000003d000007945 */ /* 0x000fe80003800000 */
[----:B------:R-:W-:Y:S05]  /*7b40*/  @!P6 BRA `(.L_x_180) ;  /* 0x0000000000ece947 */ /* 0x000fea0003800000 */
[----:B------:R-:W-:-:S04]  /*7b50*/  LOP3.LUT R18, R18, 0x2, RZ, 0xfc, !PT ;  /* 0x0000000212127812 */ /* 0x000fc800078efcff */
[----:B------:R-:W-:-:S13]  /*7b60*/  ISETP.NE.AND P0, PT, R18, 0x3, PT ;  /* 0x000000031200780c */ /* 0x000fda0003f05270 */
[----:B------:R-:W-:Y:S05]  /*7b70*/  @!P0 BRA `(.L_x_181) ;  /* 0x0000000000048947 */ /* 0x000fea0003800000 */
[----:B------:R-:W-:Y:S01]  /*7b80*/  BPT.TRAP 0x1 ;  /* 0x000000040000795c */ /* 0x000fe20000300000 */
.L_x_181:
[----:B------:R-:W0:Y:S01]  /*7b90*/  S2R R5, SR_CgaCtaId ;  /* 0x0000000000057919 */ /* 0x000e220000008800 */
[----:B------:R-:W-:Y:S02]  /*7ba0*/  MOV R0, 0x400 ;  /* 0x0000040000007802 */ /* 0x000fe40000000f00 */
[----:B------:R-:W-:Y:S02]  /*7bb0*/  SHF.L.U32 R2, R3, 0x1f, RZ ;  /* 0x0000001f03027819 */ /* 0x000fe400000006ff */
[----:B0-----:R-:W-:-:S05]  /*7bc0*/  LEA R5, R5, R0, 0x18 ;  /* 0x0000000005057211 */ /* 0x001fca00078ec0ff */
[----:B------:R-:W-:-:S04]  /*7bd0*/  VIADD R5, R5, 0x30 ;  /* 0x0000003005057836 */ /* 0x000fc80000000000 */
[C---:B------:R-:W-:Y:S02]  /*7be0*/  IMAD R7, R8.reuse, 0x8, R5 ;  /* 0x0000000808077824 */ /* 0x040fe400078e0205 */
[----:B------:R-:W-:Y:S02]  /*7bf0*/  VIADD R8, R8, 0x1 ;  /* 0x0000000108087836 */ /* 0x000fe40000000000 */
[----:B------:R-:W0:Y:S03]  /*7c00*/  SYNCS.PHASECHK.TRANS64.TRYWAIT P0, [R7+URZ], R2 ;  /* 0x00000002070075a7 */ /* 0x000e26000800017f */
[----:B------:R-:W-:-:S04]  /*7c10*/  ISETP.NE.AND P1, PT, R8, 0x6, PT ;  /* 0x000000060800780c */ /* 0x000fc80003f25270 */
[----:B------:R-:W-:Y:S02]  /*7c20*/  SEL R0, RZ, 0x1, P1 ;  /* 0x00000001ff007807 */ /* 0x000fe40000800000 */
[----:B------:R-:W-:Y:S02]  /*7c30*/  SEL R8, R8, RZ, P1 ;  /* 0x000000ff08087207 */ /* 0x000fe40000800000 */
[----:B------:R-:W-:-:S03]  /*7c40*/  LOP3.LUT R9, R3, R0, RZ, 0x3c, !PT ;  /* 0x0000000003097212 */ /* 0x000fc600078e3cff */
[----:B------:R-:W-:Y:S01]  /*7c50*/  IMAD R6, R8, 0x8, R5 ;  /* 0x0000000808067824 */ /* 0x000fe200078e0205 */
[----:B------:R-:W-:Y:S01]  /*7c60*/  SHF.L.U32 R3, R9, 0x1f, RZ ;  /* 0x0000001f09037819 */ /* 0x000fe200000006ff */
[----:B0-----:R-:W-:Y:S06]  /*7c70*/  @!P0 BRA `(.L_x_182) ;  /* 0x0000000400248947 */ /* 0x001fec0003800000 */
.L_x_195:
[----:B------:R-:W1:Y:S01]  /*7c80*/  SYNCS.PHASECHK.TRANS64.TRYWAIT P0, [R6+URZ], R3 ;  /* 0x00000003060075a7 */ /* 0x000e62000800017f */
[----:B------:R-:W-:-:S05]  /*7c90*/  VIADD R0, R8, 0x1 ;  /* 0x0000000108007836 */ /* 0x000fca0000000000 */
[----:B------:R-:W-:-:S04]  /*7ca0*/  ISETP.NE.AND P1, PT, R0, 0x6, PT ;  /* 0x000000060000780c */ /* 0x000fc80003f25270 */
[----:B0-----:R-:W-:Y:S02]  /*7cb0*/  SEL R2, RZ, 0x1, P1 ;  /* 0x00000001ff027807 */ /* 0x001fe40000800000 */
[----:B------:R-:W-:Y:S02]  /*7cc0*/  SEL R0, R0, RZ, P1 ;  /* 0x000000ff00007207 */ /* 0x000fe40000800000 */
[----:B------:R-:W-:-:S03]  /*7cd0*/  LOP3.LUT R9, R9, R2, RZ, 0x3c, !PT ;  /* 0x0000000209097212 */ /* 0x000fc600078e3cff */
[----:B------:R-:W-:Y:S01]  /*7ce0*/  IMAD R7, R0, 0x8, R5 ;  /* 0x0000000800077824 */ /* 0x000fe200078e0205 */
[----:B------:R-:W-:Y:S01]  /*7cf0*/  SHF.L.U32 R4, R9, 0x1f, RZ ;  /* 0x0000001f09047819 */ /* 0x000fe200000006ff */
[----:B-1----:R-:W-:Y:S06]  /*7d00*/  @!P0 BRA `(.L_x_183) ;  /* 0x0000000400148947 */ /* 0x002fec0003800000 */
.L_x_196:
[----:B------:R-:W1:Y:S01]  /*7d10*/  SYNCS.PHASECHK.TRANS64.TRYWAIT P0, [R7+URZ], R4 ;  /* 0x00000004070075a7 */ /* 0x000e62000800017f */
[----:B------:R-:W-:-:S05]  /*7d20*/  VIADD R0, R0, 0x1 ;  /* 0x0000000100007836 */ /* 0x000fca0000000000 */
[----:B------:R-:W-:-:S04]  /*7d30*/  ISETP.NE.AND P1, PT, R0, 0x6, PT ;  /* 0x000000060000780c */ /* 0x000fc80003f25270 */
[----:B------:R-:W-:Y:S02]  /*7d40*/  SEL R2, RZ, 0x1, P1 ;  /* 0x00000001ff027807 */ /* 0x000fe40000800000 */
[----:B------:R-:W-:Y:S02]  /*7d50*/  SEL R0, R0, RZ, P1 ;  /* 0x000000ff00007207 */ /* 0x000fe40000800000 */
[----:B------:R-:W-:-:S03]  /*7d60*/  LOP3.LUT R9, R9, R2, RZ, 0x3c, !PT ;  /* 0x0000000209097212 */ /* 0x000fc600078e3cff */
[----:B0-----:R-:W-:Y:S01]  /*7d70*/  IMAD R6, R0, 0x8, R5 ;  /* 0x0000000800067824 */ /* 0x001fe200078e0205 */
[----:B------:R-:W-:Y:S01]  /*7d80*/  SHF.L.U32 R3, R9, 0x1f, RZ ;  /* 0x0000001f09037819 */ /* 0x000fe200000006ff */
[----:B-1----:R-:W-:Y:S06]  /*7d90*/  @!P0 BRA `(.L_x_184) ;  /* 0x0000000400048947 */ /* 0x002fec0003800000 */
.L_x_197:
        /* <DEDUP_REMOVED lines=9> */
.L_x_198:
[----:B------:R-:W1:Y:S01]  /*7e30*/  SYNCS.PHASECHK.TRANS64.TRYWAIT P0, [R7+URZ], R4 ;  /* 0x00000004070075a7 */ /* 0x000e62000800017f */
[----:B------:R-:W-:-:S05]  /*7e40*/  VIADD R0, R0, 0x1 ;  /* 0x0000000100007836 */ /* 0x000fca0000000000 */
[----:B------:R-:W-:-:S04]  /*7e50*/  ISETP.NE.AND P1, PT, R0, 0x6, PT ;  /* 0x000000060000780c */ /* 0x000fc80003f25270 */
[----:B------:R-:W-:Y:S02]  /*7e60*/  SEL R2, RZ, 0x1, P1 ;  /* 0x00000001ff027807 */ /* 0x000fe40000800000 */
[----:B------:R-:W-:Y:S02]  /*7e70*/  SEL R0, R0, RZ, P1 ;  /* 0x000000ff00007207 */ /* 0x000fe40000800000 */
[----:B------:R-:W-:Y:S01]  /*7e80*/  LOP3.LUT R2, R9, R2, RZ, 0x3c, !PT ;  /* 0x0000000209027212 */ /* 0x000fe200078e3cff */
[----:B-1----:R-:W-:Y:S06]  /*7e90*/  @!P0 BRA `(.L_x_186) ;  /* 0x0000000000ec8947 */ /* 0x002fec0003800000 */
.L_x_199:
[----:B------:R-:W-:Y:S01]  /*7ea0*/  IMAD R5, R0, 0x8, R5 ;  /* 0x0000000800057824 */ /* 0x000fe200078e0205 */
[----:B------:R-:W-:-:S07]  /*7eb0*/  SHF.L.U32 R0, R2, 0x1f, RZ ;  /* 0x0000001f02007819 */ /* 0x000fce00000006ff */
.L_x_187:
[----:B--2---:R2:W3:Y:S02]  /*7ec0*/  SYNCS.PHASECHK.TRANS64.TRYWAIT P0, [R5+URZ], R0 ;  /* 0x00000000050075a7 */ /* 0x0044e4000800017f */
[----:B---3--:R-:W-:Y:S05]  /*7ed0*/  @!P0 NANOSLEEP.SYNCS 0x989680 ;  /* 0x009896800000895d */ /* 0x008fea0003900000 */
[----:B------:R-:W3:Y:S02]  /*7ee0*/  @!P0 SYNCS.PHASECHK.TRANS64 P0, [R5+URZ], R0 ;  /* 0x00000000050085a7 */ /* 0x000ee4000800007f */
[----:B---3--:R-:W-:Y:S05]  /*7ef0*/  @!P0 BRA `(.L_x_187) ;  /* 0xfffffffc00f08947 */ /* 0x008fea000383ffff */
.L_x_180:
[----:B------:R-:W-:Y:S05]  /*7f00*/  BSYNC B0 ;  /* 0x0000000000007941 */ /* 0x000fea0003800000 */
.L_x_179:
[----:B------:R-:W-:Y:S05]  /*7f10*/  EXIT ;  /* 0x000000000000794d */ /* 0x000fea0003800000 */
.L_x_21:
[----:B-1----:R1:W2:Y:S02]  /*7f20*/  SYNCS.PHASECHK.TRANS64.TRYWAIT P1, [R3+URZ], R0 ;  /* 0x00000000030075a7 */ /* 0x0022a4000802017f */
[----:B--2---:R-:W-:Y:S05]  /*7f30*/  @!P1 NANOSLEEP.SYNCS 0x989680 ;  /* 0x009896800000995d */ /* 0x004fea0003900000 */
[----:B------:R-:W2:Y:S02]  /*7f40*/  @!P1 SYNCS.PHASECHK.TRANS64 P1, [R3+URZ], R0 ;  /* 0x00000000030095a7 */ /* 0x000ea4000802007f */
[----:B--2---:R-:W-:Y:S05]  /*7f50*/  @!P1 BRA `(.L_x_21) ;  /* 0xfffffffc00f09947 */ /* 0x004fea000383ffff */
[----:B------:R-:W-:Y:S05]  /*7f60*/  BRA `(.L_x_20) ;  /* 0xffffff9800287947 */ /* 0x000fea000383ffff */
.L_x_26:
[----:B-1----:R1:W2:Y:S02]  /*7f70*/  SYNCS.PHASECHK.TRANS64.TRYWAIT P1, [R5+URZ], R4 ;  /* 0x00000004050075a7 */ /* 0x0022a4000802017f */
[----:B--2---:R-:W-:Y:S05]  /*7f80*/  @!P1 NANOSLEEP.SYNCS 0x989680 ;  /* 0x009896800000995d */ /* 0x004fea0003900000 */
[----:B------:R-:W2:Y:S02]  /*7f90*/  @!P1 SYNCS.PHASECHK.TRANS64 P1, [R5+URZ], R4 ;  /* 0x00000004050095a7 */ /* 0x000ea4000802007f */
[----:B--2---:R-:W-:Y:S05]  /*7fa0*/  @!P1 BRA `(.L_x_26) ;  /* 0xfffffffc00f09947 */ /* 0x004fea000383ffff */
[----:B------:R-:W-:Y:S05]  /*7fb0*/  BRA `(.L_x_25) ;  /* 0xffffff9c00047947 */ /* 0x000fea000383ffff */
.L_x_167:
[----:B------:R-:W-:Y:S01]  /*7fc0*/  BSSY B1, `(.L_x_188) ;  /* 0x0000006000017945 */ /* 0x000fe20003800000 */
[----:B------:R-:W-:-:S07]  /*7fd0*/  IMAD.MOV.U32 R15, RZ, RZ, -0x1 ;  /* 0xffffffffff0f7424 */ /* 0x000fce00078e00ff */
[----:B------:R-:W-:Y:S05]  /*7fe0*/  WARPSYNC.COLLECTIVE R15, `(.L_x_189) ;  /* 0x000000000f0c7348 */ /* 0x000fea0003c00000 */
[----:B------:R-:W-:Y:S02]  /*7ff0*/  ELECT P6, UR62, PT ;  /* 0x00000000003e782f */ /* 0x000fe400038c0000 */
[----:B------:R-:W-:Y:S01]  /*8000*/  MOV R14, UR62 ;  /* 0x0000003e000e7c02 */ /* 0x000fe20008000f00 */
[----:B------:R-:W-:Y:S10]  /*8010*/  ENDCOLLECTIVE ;  /* 0x000000000000791b */ /* 0x000ff40003800000 */
.L_x_189:
[----:B------:R-:W-:Y:S05]  /*8020*/  BSYNC B1 ;  /* 0x0000000000017941 */ /* 0x000fea0003800000 */
.L_x_188:
[----:B------:R-:W-:Y:S05]  /*8030*/  BRA `(.L_x_190) ;  /* 0xffffffec00f87947 */ /* 0x000fea000383ffff */
.L_x_170:
[----:B-1----:R1:W2:Y:S02]  /*8040*/  SYNCS.PHASECHK.TRANS64.TRYWAIT P0, [R23+URZ+0x30], R14 ;  /* 0x0000300e170075a7 */ /* 0x0022a4000800017f */
[----:B--2---:R-:W-:Y:S05]  /*8050*/  @!P0 NANOSLEEP.SYNCS 0x989680 ;  /* 0x009896800000895d */ /* 0x004fea0003900000 */
[----:B------:R-:W2:Y:S02]  /*8060*/  @!P0 SYNCS.PHASECHK.TRANS64 P0, [R23+URZ+0x30], R14 ;  /* 0x0000300e170085a7 */ /* 0x000ea4000800007f */
[----:B--2---:R-:W-:Y:S05]  /*8070*/  @!P0 BRA `(.L_x_170) ;  /* 0xfffffffc00f08947 */ /* 0x004fea000383ffff */
[----:B------:R-:W-:Y:S05]  /*8080*/  BRA `(.L_x_191) ;  /* 0xfffffff000307947 */ /* 0x000fea000383ffff */
.L_x_178:
[----:B------:R-:W-:Y:S01]  /*8090*/  BSSY B0, `(.L_x_192) ;  /* 0x0000006000007945 */ /* 0x000fe20003800000 */
[----:B------:R-:W-:-:S07]  /*80a0*/  IMAD.MOV.U32 R15, RZ, RZ, -0x1 ;  /* 0xffffffffff0f7424 */ /* 0x000fce00078e00ff */
[----:B------:R-:W-:Y:S05]  /*80b0*/  WARPSYNC.COLLECTIVE R15, `(.L_x_193) ;  /* 0x000000000f0c7348 */ /* 0x000fea0003c00000 */
[----:B------:R-:W-:Y:S02]  /*80c0*/  ELECT P6, UR62, PT ;  /* 0x00000000003e782f */ /* 0x000fe400038c0000 */
[----:B------:R-:W-:Y:S01]  /*80d0*/  MOV R14, UR62 ;  /* 0x0000003e000e7c02 */ /* 0x000fe20008000f00 */
[----:B------:R-:W-:Y:S10]  /*80e0*/  ENDCOLLECTIVE ;  /* 0x000000000000791b */ /* 0x000ff40003800000 */
.L_x_193:
[----:B------:R-:W-:Y:S05]  /*80f0*/  BSYNC B0 ;  /* 0x0000000000007941 */ /* 0x000fea0003800000 */
.L_x_192:
[----:B------:R-:W-:Y:S05]  /*8100*/  BRA `(.L_x_194) ;  /* 0xfffffff800887947 */ /* 0x000fea000383ffff */
.L_x_182:
[----:B0-----:R0:W1:Y:S02]  /*8110*/  SYNCS.PHASECHK.TRANS64.TRYWAIT P0, [R7+URZ], R2 ;  /* 0x00000002070075a7 */ /* 0x001064000800017f */
[----:B-1----:R-:W-:Y:S05]  /*8120*/  @!P0 NANOSLEEP.SYNCS 0x989680 ;  /* 0x009896800000895d */ /* 0x002fea0003900000 */
[----:B------:R-:W1:Y:S02]  /*8130*/  @!P0 SYNCS.PHASECHK.TRANS64 P0, [R7+URZ], R2 ;  /* 0x00000002070085a7 */ /* 0x000e64000800007f */
[----:B-1----:R-:W-:Y:S05]  /*8140*/  @!P0 BRA `(.L_x_182) ;  /* 0xfffffffc00f08947 */ /* 0x002fea000383ffff */
[----:B------:R-:W-:Y:S05]  /*8150*/  BRA `(.L_x_195) ;  /* 0xfffffff800c87947 */ /* 0x000fea000383ffff */
.L_x_183:
[----:B0-----:R0:W1:Y:S02]  /*8160*/  SYNCS.PHASECHK.TRANS64.TRYWAIT P0, [R6+URZ], R3 ;  /* 0x00000003060075a7 */ /* 0x001064000800017f */
[----:B-1----:R-:W-:Y:S05]  /*8170*/  @!P0 NANOSLEEP.SYNCS 0x989680 ;  /* 0x009896800000895d */ /* 0x002fea0003900000 */
[----:B------:R-:W1:Y:S02]  /*8180*/  @!P0 SYNCS.PHASECHK.TRANS64 P0, [R6+URZ], R3 ;  /* 0x00000003060085a7 */ /* 0x000e64000800007f */
[----:B-1----:R-:W-:Y:S05]  /*8190*/  @!P0 BRA `(.L_x_183) ;  /* 0xfffffffc00f08947 */ /* 0x002fea000383ffff */
[----:B------:R-:W-:Y:S05]  /*81a0*/  BRA `(.L_x_196) ;  /* 0xfffffff800d87947 */ /* 0x000fea000383ffff */
.L_x_184:
[----:B0-----:R0:W1:Y:S02]  /*81b0*/  SYNCS.PHASECHK.TRANS64.TRYWAIT P0, [R7+URZ], R4 ;  /* 0x00000004070075a7 */ /* 0x001064000800017f */
[----:B-1----:R-:W-:Y:S05]  /*81c0*/  @!P0 NANOSLEEP.SYNCS 0x989680 ;  /* 0x009896800000895d */ /* 0x002fea0003900000 */
[----:B------:R-:W1:Y:S02]  /*81d0*/  @!P0 SYNCS.PHASECHK.TRANS64 P0, [R7+URZ], R4 ;  /* 0x00000004070085a7 */ /* 0x000e64000800007f */
[----:B-1----:R-:W-:Y:S05]  /*81e0*/  @!P0 BRA `(.L_x_184) ;  /* 0xfffffffc00f08947 */ /* 0x002fea000383ffff */
[----:B------:R-:W-:Y:S05]  /*81f0*/  BRA `(.L_x_197) ;  /* 0xfffffff800e87947 */ /* 0x000fea000383ffff */
.L_x_185:
[----:B0-----:R0:W1:Y:S02]  /*8200*/  SYNCS.PHASECHK.TRANS64.TRYWAIT P0, [R6+URZ], R3 ;  /* 0x00000003060075a7 */ /* 0x001064000800017f */
[----:B-1----:R-:W-:Y:S05]  /*8210*/  @!P0 NANOSLEEP.SYNCS 0x989680 ;  /* 0x009896800000895d */ /* 0x002fea0003900000 */
[----:B------:R-:W1:Y:S02]  /*8220*/  @!P0 SYNCS.PHASECHK.TRANS64 P0, [R6+URZ], R3 ;  /* 0x00000003060085a7 */ /* 0x000e64000800007f */
[----:B-1----:R-:W-:Y:S05]  /*8230*/  @!P0 BRA `(.L_x_185) ;  /* 0xfffffffc00f08947 */ /* 0x002fea000383ffff */
[----:B------:R-:W-:Y:S05]  /*8240*/  BRA `(.L_x_198) ;  /* 0xfffffff800f87947 */ /* 0x000fea000383ffff */
.L_x_186:
[----:B-1----:R1:W2:Y:S02]  /*8250*/  SYNCS.PHASECHK.TRANS64.TRYWAIT P0, [R7+URZ], R4 ;  /* 0x00000004070075a7 */ /* 0x0022a4000800017f */
[----:B--2---:R-:W-:Y:S05]  /*8260*/  @!P0 NANOSLEEP.SYNCS 0x989680 ;  /* 0x009896800000895d */ /* 0x004fea0003900000 */
[----:B------:R-:W2:Y:S02]  /*8270*/  @!P0 SYNCS.PHASECHK.TRANS64 P0, [R7+URZ], R4 ;  /* 0x00000004070085a7 */ /* 0x000ea4000800007f */
[----:B--2---:R-:W-:Y:S05]  /*8280*/  @!P0 BRA `(.L_x_186) ;  /* 0xfffffffc00f08947 */ /* 0x004fea000383ffff */
[----:B------:R-:W-:Y:S05]  /*8290*/  BRA `(.L_x_199) ;  /* 0xfffffffc00007947 */ /* 0x000fea000383ffff */
.L_x_200:
[----:B------:R-:W-:-:S00]  /*82a0*/  BRA `(.L_x_200) ;  /* 0xfffffffc00fc7947 */ /* 0x000fc0000383ffff */
[----:B------:R-:W-:-:S00]  /*82b0*/  NOP ;  /* 0x0000000000007918 */ /* 0x000fc00000000000 */
        /* <DEDUP_REMOVED lines=12> */
.L_x_201:


//--------------------- .nv.global.init           --------------------------
	.section	.nv.global.init,"aw",@progbits
.nv.global.init:
	.type		$str$22,@object
	.size		$str$22,($str$23 - $str$22)
$str$22:
        /*0000*/ 	.byte	0x6b, 0x5f, 0x74, 0x69, 0x6c, 0x65, 0x5f, 0x63, 0x6f, 0x75, 0x6e, 0x74, 0x20, 0x3e, 0x3d, 0x20
        /*0010*/ 	.byte	0x31, 0x00
	.type		$str$23,@object
	.size		$str$23,(__unnamed_1 - $str$23)
$str$23:
        /*0012*/ 	.byte	0x2f, 0x74, 0x6d, 0x70, 0x2f, 0x63, 0x75, 0x74, 0x6c, 0x61, 0x73, 0x73, 0x5f, 0x73, 0x77, 0x65
        /*0022*/ 	.byte	0x65, 0x70, 0x5f, 0x73, 0x72, 0x63, 0x2f, 0x69, 0x6e, 0x63, 0x6c, 0x75, 0x64, 0x65, 0x2f, 0x63
        /*0032*/ 	.byte	0x75, 0x74, 0x6c, 0x61, 0x73, 0x73, 0x2f, 0x67, 0x65, 0x6d, 0x6d, 0x2f, 0x63, 0x6f, 0x6c, 0x6c
        /*0042*/ 	.byte	0x65, 0x63, 0x74, 0x69, 0x76, 0x65, 0x2f, 0x73, 0x6d, 0x39, 0x30, 0x5f, 0x6d, 0x6d, 0x61, 0x5f
        /*0052*/ 	.byte	0x74, 0x6d, 0x61, 0x5f, 0x67, 0x6d, 0x6d, 0x61, 0x5f, 0x73, 0x73, 0x5f, 0x77, 0x61, 0x72, 0x70
        /*0062*/ 	.byte	0x73, 0x70, 0x65, 0x63, 0x69, 0x61, 0x6c, 0x69, 0x7a, 0x65, 0x64, 0x2e, 0x68, 0x70, 0x70, 0x00
	.type		__unnamed_1,@object
	.size		__unnamed_1,(.L_0 - __unnamed_1)
__unnamed_1:
        /*0072*/ 	.byte	0x76, 0x6f, 0x69, 0x64, 0x20, 0x63, 0x75, 0x74, 0x6c, 0x61, 0x73, 0x73, 0x3a, 0x3a, 0x67, 0x65
        /* <DEDUP_REMOVED lines=180> */
        /*0bc2*/ 	.byte	0x69, 0x74, 0x79, 0x5d, 0x00
.L_0:


//--------------------- .nv.shared._ZN7cutlass13device_kernelINS_4gemm6kernel13GemmUniversalIN4cute5tupleIJiiiiEEENS1_10collective13CollectiveMmaINS1_34MainloopSm90TmaGmmaWarpSpecializedILi6ENS5_IJNS4_1CILi4EEENSA_ILi1EEESC_EEENS1_35KernelTmaWarpSpecializedCooperativeEEENS5_IJNSA_ILi128EEESG_NSA_ILi64EEEEEENS_6half_tENS5_IJlSC_lEEESJ_SK_NS4_8TiledMMAINS4_8MMA_AtomIJNS4_4SM904GMMA26MMA_64x128x16_F32F16F16_SSILNSO_5MajorE0ELSQ_0ELNSO_7ScaleInE1ELSR_1EEEEEENS4_6LayoutINS5_IJNSA_ILi2EEESC_SC_EEENS5_IJSC_NSA_ILi0EEESX_EEEEENS5_IJNS4_10UnderscoreES10_S10_EEEEENS4_13SM90_TMA_LOADENS4_14ComposedLayoutINS4_7SwizzleILi3ELi4ELi3EEENS4_18smem_ptr_flag_bitsILi16EEENSU_INS5_IJNSA_ILi8EEESH_EEENS5_IJSH_SC_EEEEEEEvNS4_8identityENS4_23SM90_TMA_LOAD_MULTICASTES1D_vS1E_EENS_8epilogue10collective6detail29Sm90TmaWarpSpecializedAdapterINS1I_15DefaultEpilogueISJ_SK_SK_NS1H_6thread17LinearCombinationISJ_Li1EffLNS1M_9ScaleType4KindE0ELNS_15FloatRoundStyleE2ESJ_EENS1_15EpilogueDefaultEEEEEvvEEEEvNT_6ParamsE --------------------------
	.section	.nv.shared._ZN7cutlass13device_kernelINS_4gemm6kernel13GemmUniversalIN4cute5tupleIJiiiiEEENS1_10collective13CollectiveMmaINS1_34MainloopSm90TmaGmmaWarpSpecializedILi6ENS5_IJNS4_1CILi4EEENSA_ILi1EEESC_EEENS1_35KernelTmaWarpSpecializedCooperativeEEENS5_IJNSA_ILi128EEESG_NSA_ILi64EEEEEENS_6half_tENS5_IJlSC_lEEESJ_SK_NS4_8TiledMMAINS4_8MMA_AtomIJNS4_4SM904GMMA26MMA_64x128x16_F32F16F16_SSILNSO_5MajorE0ELSQ_0ELNSO_7ScaleInE1ELSR_1EEEEEENS4_6LayoutINS5_IJNSA_ILi2EEESC_SC_EEENS5_IJSC_NSA_ILi0EEESX_EEEEENS5_IJNS4_10UnderscoreES10_S10_EEEEENS4_13SM90_TMA_LOADENS4_14ComposedLayoutINS4_7SwizzleILi3ELi4ELi3EEENS4_18smem_ptr_flag_bitsILi16EEENSU_INS5_IJNSA_ILi8EEESH_EEENS5_IJSH_SC_EEEEEEEvNS4_8identityENS4_23SM90_TMA_LOAD_MULTICASTES1D_vS1E_EENS_8epilogue10collective6detail29Sm90TmaWarpSpecializedAdapterINS1I_15DefaultEpilogueISJ_SK_SK_NS1H_6thread17LinearCombinationISJ_Li1EffLNS1M_9ScaleType4KindE0ELNS_15FloatRoundStyleE2ESJ_EENS1_15EpilogueDefaultEEEEEvvEEEEvNT_6ParamsE,"aw",@nobits
	.sectionflags	@""
	.align	16
	.zero		1024


//--------------------- .nv.shared.reserved.0     --------------------------
	.section	.nv.shared.reserved.0,"aw",@nobits
	.weak		__nv_reservedSMEM_offset_0_alias
	.size		__nv_reservedSMEM_offset_0_alias, 0, 0
	.other		__nv_reservedSMEM_offset_0_alias,@"STO_CUDA_RESERVED_SHARED STV_DEFAULT"
__nv_reservedSMEM_offset_0_alias:
	.zero		0


//--------------------- .nv.global                --------------------------
	.section	.nv.global,"aw",@nobits
.nv.global:
	.type		_ZN40_INTERNAL_b0c88c61_4_k_cu_f48b81bd_213534cute1_E,@object
	.size		_ZN40_INTERNAL_b0c88c61_4_k_cu_f48b81bd_213534cute1_E,(_ZN40_INTERNAL_b0c88c61_4_k_cu_f48b81bd_213534cuda3std3__45__cpo6cbeginE - _ZN40_INTERNAL_b0c88c61_4_k_cu_f48b81bd_213534cute1_E)
_ZN40_INTERNAL_b0c88c61_4_k_cu_f48b81bd_213534cute1_E:
	.zero		1
	.type		_ZN40_INTERNAL_b0c88c61_4_k_cu_f48b81bd_213534cuda3std3__45__cpo6cbeginE,@object
	.size		_ZN40_INTERNAL_b0c88c61_4_k_cu_f48b81bd_213534cuda3std3__45__cpo6cbeginE,(_ZN40_INTERNAL_b0c88c61_4_k_cu_f48b81bd_213534cuda3std3__48in_placeE - _ZN40_INTERNAL_b0c88c61_4_k_cu_f48b81bd_213534cuda3std3__45__cpo6cbeginE)
_ZN40_INTERNAL_b0c88c61_4_k_cu_f48b81bd_213534cuda3std3__45__cpo6cbeginE:
	.zero		1
	.type		_ZN40_INTERNAL_b0c88c61_4_k_cu_f48b81bd_213534cuda3std3__48in_placeE,@object
	.size		_ZN40_INTERNAL_b0c88c61_4_k_cu_f48b81bd_213534cuda3std3__48in_placeE,(_ZN40_INTERNAL_b0c88c61_4_k_cu_f48b81bd_213534cuda3std6ranges3__45__cpo9iter_moveE - _ZN40_INTERNAL_b0c88c61_4_k_cu_f48b81bd_213534cuda3std3__48in_placeE)
_ZN40_INTERNAL_b0c88c61_4_k_cu_f48b81bd_213534cuda3std3__48in_placeE:
	.zero		1
	.type		_ZN40_INTERNAL_b0c88c61_4_k_cu_f48b81bd_213534cuda3std6ranges3__45__cpo9iter_moveE,@object
	.size		_ZN40_INTERNAL_b0c88c61_4_k_cu_f48b81bd_213534cuda3std6ranges3__45__cpo9iter_moveE,(_ZN40_INTERNAL_b0c88c61_4_k_cu_f48b81bd_213534cuda3std3__45__cpo5beginE - _ZN40_INTERNAL_b0c88c61_4_k_cu_f48b81bd_213534cuda3std6ranges3__45__cpo9iter_moveE)
_ZN40_INTERNAL_b0c88c61_4_k_cu_f48b81bd_213534cuda3std6ranges3__45__cpo9iter_moveE:
	.zero		1
	.type		_ZN40_INTERNAL_b0c88c61_4_k_cu_f48b81bd_213534cuda3std3__45__cpo5beginE,@object
	.size		_ZN40_INTERNAL_b0c88c61_4_k_cu_f48b81bd_213534cuda3std3__45__cpo5beginE,(_ZN40_INTERNAL_b0c88c61_4_k_cu_f48b81bd_213534cuda3std3__442_GLOBAL__N__b0c88c61_4_k_cu_f48b81bd_213536ignoreE - _ZN40_INTERNAL_b0c88c61_4_k_cu_f48b81bd_213534cuda3std3__45__cpo5beginE)
_ZN40_INTERNAL_b0c88c61_4_k_cu_f48b81bd_213534cuda3std3__45__cpo5beginE:
	.zero		1
	.type		_ZN40_INTERNAL_b0c88c61_4_k_cu_f48b81bd_213534cuda3std3__442_GLOBAL__N__b0c88c61_4_k_cu_f48b81bd_213536ignoreE,@object
	.size		_ZN40_INTERNAL_b0c88c61_4_k_cu_f48b81bd_213534cuda3std3__442_GLOBAL__N__b0c88c61_4_k_cu_f48b81bd_213536ignoreE,(_ZN40_INTERNAL_b0c88c61_4_k_cu_f48b81bd_213534cute7productE - _ZN40_INTERNAL_b0c88c61_4_k_cu_f48b81bd_213534cuda3std3__442_GLOBAL__N__b0c88c61_4_k_cu_f48b81bd_213536ignoreE)
_ZN40_INTERNAL_b0c88c61_4_k_cu_f48b81bd_213534cuda3std3__442_GLOBAL__N__b0c88c61_4_k_cu_f48b81bd_213536ignoreE:
	.zero		1
	.type		_ZN40_INTERNAL_b0c88c61_4_k_cu_f48b81bd_213534cute7productE,@object
	.size		_ZN40_INTERNAL_b0c88c61_4_k_cu_f48b81bd_213534cute7productE,(_ZN40_INTERNAL_b0c88c61_4_k_cu_f48b81bd_213534cuda3std3__45__cpo3endE - _ZN40_INTERNAL_b0c88c61_4_k_cu_f48b81bd_213534cute7productE)
_ZN40_INTERNAL_b0c88c61_4_k_cu_f48b81bd_213534cute7productE:
	.zero		1
	.type		_ZN40_INTERNAL_b0c88c61_4_k_cu_f48b81bd_213534cuda3std3__45__cpo3endE,@object
	.size		_ZN40_INTERNAL_b0c88c61_4_k_cu_f48b81bd_213534cuda3std3__45__cpo3endE,(_ZN40_INTERNAL_b0c88c61_4_k_cu_f48b81bd_213534cuda3std3__419piecewise_constructE - _ZN40_INTERNAL_b0c88c61_4_k_cu_f48b81bd_213534cuda3std3__45__cpo3endE)
_ZN40_INTERNAL_b0c88c61_4_k_cu_f48b81bd_213534cuda3std3__45__cpo3endE:
	.zero		1
	.type		_ZN40_INTERNAL_b0c88c61_4_k_cu_f48b81bd_213534cuda3std3__419piecewise_constructE,@object
	.size		_ZN40_INTERNAL_b0c88c61_4_k_cu_f48b81bd_213534cuda3std3__419piecewise_constructE,(_ZN40_INTERNAL_b0c88c61_4_k_cu_f48b81bd_213534cuda3std3__45__cpo4cendE - _ZN40_INTERNAL_b0c88c61_4_k_cu_f48b81bd_213534cuda3std3__419piecewise_constructE)
_ZN40_INTERNAL_b0c88c61_4_k_cu_f48b81bd_213534cuda3std3__419piecewise_constructE:
	.zero		1
	.type		_ZN40_INTERNAL_b0c88c61_4_k_cu_f48b81bd_213534cuda3std3__45__cpo4cendE,@object
	.size		_ZN40_INTERNAL_b0c88c61_4_k_cu_f48b81bd_213534cuda3std3__45__cpo4cendE,(_ZN40_INTERNAL_b0c88c61_4_k_cu_f48b81bd_213534cuda3std6ranges3__45__cpo4swapE - _ZN40_INTERNAL_b0c88c61_4_k_cu_f48b81bd_213534cuda3std3__45__cpo4cendE)
_ZN40_INTERNAL_b0c88c61_4_k_cu_f48b81bd_213534cuda3std3__45__cpo4cendE:
	.zero		1
	.type		_ZN40_INTERNAL_b0c88c61_4_k_cu_f48b81bd_213534cuda3std6ranges3__45__cpo4swapE,@object
	.size		_ZN40_INTERNAL_b0c88c61_4_k_cu_f48b81bd_213534cuda3std6ranges3__45__cpo4swapE,(.L_8 - _ZN40_INTERNAL_b0c88c61_4_k_cu_f48b81bd_213534cuda3std6ranges3__45__cpo4swapE)
_ZN40_INTERNAL_b0c88c61_4_k_cu_f48b81bd_213534cuda3std6ranges3__45__cpo4swapE:
	.zero		1
.L_8:


//--------------------- .nv.constant0._ZN7cutlass13device_kernelINS_4gemm6kernel13GemmUniversalIN4cute5tupleIJiiiiEEENS1_10collective13CollectiveMmaINS1_34MainloopSm90TmaGmmaWarpSpecializedILi6ENS5_IJNS4_1CILi4EEENSA_ILi1EEESC_EEENS1_35KernelTmaWarpSpecializedCooperativeEEENS5_IJNSA_ILi128EEESG_NSA_ILi64EEEEEENS_6half_tENS5_IJlSC_lEEESJ_SK_NS4_8TiledMMAINS4_8MMA_AtomIJNS4_4SM904GMMA26MMA_64x128x16_F32F16F16_SSILNSO_5MajorE0ELSQ_0ELNSO_7ScaleInE1ELSR_1EEEEEENS4_6LayoutINS5_IJNSA_ILi2EEESC_SC_EEENS5_IJSC_NSA_ILi0EEESX_EEEEENS5_IJNS4_10UnderscoreES10_S10_EEEEENS4_13SM90_TMA_LOADENS4_14ComposedLayoutINS4_7SwizzleILi3ELi4ELi3EEENS4_18smem_ptr_flag_bitsILi16EEENSU_INS5_IJNSA_ILi8EEESH_EEENS5_IJSH_SC_EEEEEEEvNS4_8identityENS4_23SM90_TMA_LOAD_MULTICASTES1D_vS1E_EENS_8epilogue10collective6detail29Sm90TmaWarpSpecializedAdapterINS1I_15DefaultEpilogueISJ_SK_SK_NS1H_6thread17LinearCombinationISJ_Li1EffLNS1M_9ScaleType4KindE0ELNS_15FloatRoundStyleE2ESJ_EENS1_15EpilogueDefaultEEEEEvvEEEEvNT_6ParamsE --------------------------
	.section	.nv.constant0._ZN7cutlass13device_kernelINS_4gemm6kernel13GemmUniversalIN4cute5tupleIJiiiiEEENS1_10collective13CollectiveMmaINS1_34MainloopSm90TmaGmmaWarpSpecializedILi6ENS5_IJNS4_1CILi4EEENSA_ILi1EEESC_EEENS1_35KernelTmaWarpSpecializedCooperativeEEENS5_IJNSA_ILi128EEESG_NSA_ILi64EEEEEENS_6half_tENS5_IJlSC_lEEESJ_SK_NS4_8TiledMMAINS4_8MMA_AtomIJNS4_4SM904GMMA26MMA_64x128x16_F32F16F16_SSILNSO_5MajorE0ELSQ_0ELNSO_7ScaleInE1ELSR_1EEEEEENS4_6LayoutINS5_IJNSA_ILi2EEESC_SC_EEENS5_IJSC_NSA_ILi0EEESX_EEEEENS5_IJNS4_10UnderscoreES10_S10_EEEEENS4_13SM90_TMA_LOADENS4_14ComposedLayoutINS4_7SwizzleILi3ELi4ELi3EEENS4_18smem_ptr_flag_bitsILi16EEENSU_INS5_IJNSA_ILi8EEESH_EEENS5_IJSH_SC_EEEEEEEvNS4_8identityENS4_23SM90_TMA_LOAD_MULTICASTES1D_vS1E_EENS_8epilogue10collective6detail29Sm90TmaWarpSpecializedAdapterINS1I_15DefaultEpilogueISJ_SK_SK_NS1H_6thread17LinearCombinationISJ_Li1EffLNS1M_9ScaleType4KindE0ELNS_15FloatRoundStyleE2ESJ_EENS1_15EpilogueDefaultEEEEEvvEEEEvNT_6ParamsE,"a",@progbits
	.sectionflags	@""
	.align	4
.nv.constant0._ZN7cutlass13device_kernelINS_4gemm6kernel13GemmUniversalIN4cute5tupleIJiiiiEEENS1_10collective13CollectiveMmaINS1_34MainloopSm90TmaGmmaWarpSpecializedILi6ENS5_IJNS4_1CILi4EEENSA_ILi1EEESC_EEENS1_35KernelTmaWarpSpecializedCooperativeEEENS5_IJNSA_ILi128EEESG_NSA_ILi64EEEEEENS_6half_tENS5_IJlSC_lEEESJ_SK_NS4_8TiledMMAINS4_8MMA_AtomIJNS4_4SM904GMMA26MMA_64x128x16_F32F16F16_SSILNSO_5MajorE0ELSQ_0ELNSO_7ScaleInE1ELSR_1EEEEEENS4_6LayoutINS5_IJNSA_ILi2EEESC_SC_EEENS5_IJSC_NSA_ILi0EEESX_EEEEENS5_IJNS4_10UnderscoreES10_S10_EEEEENS4_13SM90_TMA_LOADENS4_14ComposedLayoutINS4_7SwizzleILi3ELi4ELi3EEENS4_18smem_ptr_flag_bitsILi16EEENSU_INS5_IJNSA_ILi8EEESH_EEENS5_IJSH_SC_EEEEEEEvNS4_8identityENS4_23SM90_TMA_LOAD_MULTICASTES1D_vS1E_EENS_8epilogue10collective6detail29Sm90TmaWarpSpecializedAdapterINS1I_15DefaultEpilogueISJ_SK_SK_NS1H_6thread17LinearCombinationISJ_Li1EffLNS1M_9ScaleType4KindE0ELNS_15FloatRoundStyleE2ESJ_EENS1_15EpilogueDefaultEEEEEvvEEEEvNT_6ParamsE:
	.zero		1664


//--------------------- SYMBOLS --------------------------

	.type		.nv.reservedSmem.offset0,@object
	.size		.nv.reservedSmem.offset0,0x4
	.type		__assertfail,@function
